// auto-generated by cutlass_sweep.gemm — config: {"arch": "sm_90", "cluster_m": 8, "cluster_n": 1, "dtype": "e4m3", "dtype_b": "e4m3", "layout": "nt", "stages": 0, "tile_k": 32, "tile_m": 256, "tile_n": 64}
#include "cutlass/cutlass.h"
#include "cutlass/gemm/collective/collective_builder.hpp"
#include "cutlass/gemm/device/gemm_universal_adapter.h"
#include "cutlass/gemm/kernel/gemm_universal.hpp"
#include "cutlass/epilogue/collective/collective_builder.hpp"

using ElemA = cutlass::float_e4m3_t;
using ElemB = cutlass::float_e4m3_t;
using ElemCD = cutlass::float_e4m3_t;
using Acc  = float;
using TileShape    = cute::Shape<cute::_256, cute::_64, cute::_32>;
using ClusterShape = cute::Shape<cute::_8, cute::_1, cute::_1>;

using CollectiveEpilogue = typename cutlass::epilogue::collective::CollectiveBuilder<
    cutlass::arch::Sm90, cutlass::arch::OpClassTensorOp,
    TileShape, ClusterShape,
    cutlass::epilogue::collective::EpilogueTileAuto,
    Acc, Acc,
    ElemCD, cutlass::layout::RowMajor, 128 / cutlass::sizeof_bits<ElemCD>::value,
    ElemCD, cutlass::layout::RowMajor, 128 / cutlass::sizeof_bits<ElemCD>::value,
    cutlass::epilogue::collective::EpilogueScheduleAuto
  >::CollectiveOp;

using CollectiveMainloop = typename cutlass::gemm::collective::CollectiveBuilder<
    cutlass::arch::Sm90, cutlass::arch::OpClassTensorOp,
    ElemA, cutlass::layout::RowMajor, 128 / cutlass::sizeof_bits<ElemA>::value,
    ElemB, cutlass::layout::ColumnMajor, 128 / cutlass::sizeof_bits<ElemB>::value,
    Acc,
    TileShape, ClusterShape,
    cutlass::gemm::collective::StageCountAutoCarveout<static_cast<int>(sizeof(typename CollectiveEpilogue::SharedStorage))>,
    cutlass::gemm::collective::KernelScheduleAuto
  >::CollectiveOp;

using GemmKernel = cutlass::gemm::kernel::GemmUniversal<
    cute::Shape<int,int,int,int>,
    CollectiveMainloop,
    CollectiveEpilogue
>;
using Gemm = cutlass::gemm::device::GemmUniversalAdapter<GemmKernel>;

// Force the device kernel symbol into the cubin without needing a host main.
auto* _anchor = &cutlass::device_kernel<GemmKernel>;


// ===== COMPILED SASS (sm_90a) =====

	.target	sm_90a

	.elftype	@"ET_EXEC"


//--------------------- .note.nv.tkinfo           --------------------------
	.section	.note.nv.tkinfo,"",@"SHT_NOTE"
	.sectionflags	@"SHF_NOTE_NV_TKINFO"
	.tkinfo
        /*0018*/ 	.word	0x00000002
        /*0030*/ 	.string	""
        /*0030*/ 	.string	"ptxas"
        /*0030*/ 	.string	"Cuda compilation tools, release 13.0, V13.0.88"
        /*0030*/ 	.string	"Build cuda_13.0.r13.0/compiler.36424714_0"
        /*0030*/ 	.string	"-arch sm_90a -m 64 "



//--------------------- .note.nv.cuinfo           --------------------------
	.section	.note.nv.cuinfo,"",@"SHT_NOTE"
	.sectionflags	@"SHF_NOTE_NV_CUINFO"
        /*0018*/ 	.short	0x0002
        /*001a*/ 	.short	0x005a
        /*001c*/ 	.short	0x0082
	.zero		2


//--------------------- .nv.info                  --------------------------
	.section	.nv.info,"",@"SHT_CUDA_INFO"
	.align	4


	//----- nvinfo : EIATTR_REGCOUNT
	.align		4
        /*0000*/ 	.byte	0x04, 0x2f
        /*0002*/ 	.short	(.L_12 - .L_11)
	.align		4
.L_11:
        /*0004*/ 	.word	index@(_ZN7cutlass13device_kernelINS_4gemm6kernel13GemmUniversalIN4cute5tupleIJiiiiEEENS1_10collective13CollectiveMmaINS1_37MainloopSm90TmaGmmaWarpSpecializedFP8ILi22ENS5_IJNS4_1CILi8EEENSA_ILi1EEESC_EEENS1_35KernelTmaWarpSpecializedCooperativeEEENS5_IJNSA_ILi256EEENSA_ILi64EEENSA_ILi32EEEEEENS_12float_e4m3_tENS5_IJlSC_lEEESK_SL_NS4_8TiledMMAINS4_8MMA_AtomIJNS4_4SM904GMMA30MMA_64x64x32_F32E4M3E4M3_SS_TNILNSP_7ScaleInE1ELSR_1EEEEEENS4_6LayoutINS5_IJNSA_ILi2EEESC_SC_EEENS5_IJSC_NSA_ILi0EEESX_EEEEENS5_IJNS4_10UnderscoreES10_S10_EEEEENS4_13SM90_TMA_LOADENS4_14ComposedLayoutINS4_7SwizzleILi1ELi4ELi3EEENS4_18smem_ptr_flag_bitsILi8EEENSU_INS5_IJSB_SI_EEENS5_IJSI_SC_EEEEEEEvNS4_8identityENS4_23SM90_TMA_LOAD_MULTICASTES1C_vS1D_EENS_8epilogue10collective6detail29Sm90TmaWarpSpecializedAdapterINS1H_15DefaultEpilogueISK_SL_SL_NS1G_6thread17LinearCombinationISK_Li1EffLNS1L_9ScaleType4KindE0ELNS_15FloatRoundStyleE2ESK_EENS1_15EpilogueDefaultEEEEEvvEEEEvNT_6ParamsE)
        /*0008*/ 	.word	0x000000a8


	//----- nvinfo : EIATTR_FRAME_SIZE
	.align		4
.L_12:
        /*000c*/ 	.byte	0x04, 0x11
        /*000e*/ 	.short	(.L_14 - .L_13)
	.align		4
.L_13:
        /*0010*/ 	.word	index@(_ZN7cutlass13device_kernelINS_4gemm6kernel13GemmUniversalIN4cute5tupleIJiiiiEEENS1_10collective13CollectiveMmaINS1_37MainloopSm90TmaGmmaWarpSpecializedFP8ILi22ENS5_IJNS4_1CILi8EEENSA_ILi1EEESC_EEENS1_35KernelTmaWarpSpecializedCooperativeEEENS5_IJNSA_ILi256EEENSA_ILi64EEENSA_ILi32EEEEEENS_12float_e4m3_tENS5_IJlSC_lEEESK_SL_NS4_8TiledMMAINS4_8MMA_AtomIJNS4_4SM904GMMA30MMA_64x64x32_F32E4M3E4M3_SS_TNILNSP_7ScaleInE1ELSR_1EEEEEENS4_6LayoutINS5_IJNSA_ILi2EEESC_SC_EEENS5_IJSC_NSA_ILi0EEESX_EEEEENS5_IJNS4_10UnderscoreES10_S10_EEEEENS4_13SM90_TMA_LOADENS4_14ComposedLayoutINS4_7SwizzleILi1ELi4ELi3EEENS4_18smem_ptr_flag_bitsILi8EEENSU_INS5_IJSB_SI_EEENS5_IJSI_SC_EEEEEEEvNS4_8identityENS4_23SM90_TMA_LOAD_MULTICASTES1C_vS1D_EENS_8epilogue10collective6detail29Sm90TmaWarpSpecializedAdapterINS1H_15DefaultEpilogueISK_SL_SL_NS1G_6thread17LinearCombinationISK_Li1EffLNS1L_9ScaleType4KindE0ELNS_15FloatRoundStyleE2ESK_EENS1_15EpilogueDefaultEEEEEvvEEEEvNT_6ParamsE)
        /*0014*/ 	.word	0x00000000


	//----- nvinfo : EIATTR_MIN_STACK_SIZE
	.align		4
.L_14:
        /*0018*/ 	.byte	0x04, 0x12
        /*001a*/ 	.short	(.L_16 - .L_15)
	.align		4
.L_15:
        /*001c*/ 	.word	index@(_ZN7cutlass13device_kernelINS_4gemm6kernel13GemmUniversalIN4cute5tupleIJiiiiEEENS1_10collective13CollectiveMmaINS1_37MainloopSm90TmaGmmaWarpSpecializedFP8ILi22ENS5_IJNS4_1CILi8EEENSA_ILi1EEESC_EEENS1_35KernelTmaWarpSpecializedCooperativeEEENS5_IJNSA_ILi256EEENSA_ILi64EEENSA_ILi32EEEEEENS_12float_e4m3_tENS5_IJlSC_lEEESK_SL_NS4_8TiledMMAINS4_8MMA_AtomIJNS4_4SM904GMMA30MMA_64x64x32_F32E4M3E4M3_SS_TNILNSP_7ScaleInE1ELSR_1EEEEEENS4_6LayoutINS5_IJNSA_ILi2EEESC_SC_EEENS5_IJSC_NSA_ILi0EEESX_EEEEENS5_IJNS4_10UnderscoreES10_S10_EEEEENS4_13SM90_TMA_LOADENS4_14ComposedLayoutINS4_7SwizzleILi1ELi4ELi3EEENS4_18smem_ptr_flag_bitsILi8EEENSU_INS5_IJSB_SI_EEENS5_IJSI_SC_EEEEEEEvNS4_8identityENS4_23SM90_TMA_LOAD_MULTICASTES1C_vS1D_EENS_8epilogue10collective6detail29Sm90TmaWarpSpecializedAdapterINS1H_15DefaultEpilogueISK_SL_SL_NS1G_6thread17LinearCombinationISK_Li1EffLNS1L_9ScaleType4KindE0ELNS_15FloatRoundStyleE2ESK_EENS1_15EpilogueDefaultEEEEEvvEEEEvNT_6ParamsE)
        /*0020*/ 	.word	0x00000000
.L_16:


//--------------------- .nv.compat                --------------------------
	.section	.nv.compat,"",@"SHT_CUDA_COMPAT_INFO"
	.align	4
        /*0000*/ 	.byte	0x02, 0x09, 0x01, 0x00, 0x02, 0x02, 0x04, 0x00, 0x02, 0x05, 0x05, 0x00, 0x03, 0x07, 0x01, 0x01
        /*0010*/ 	.byte	0x02, 0x03, 0x01, 0x00, 0x02, 0x06, 0x01, 0x00, 0x04, 0x0b, 0x08, 0x00, 0x00, 0x00, 0x00, 0x00
        /*0020*/ 	.byte	0x00, 0x00, 0x00, 0x00


//--------------------- .nv.info._ZN7cutlass13device_kernelINS_4gemm6kernel13GemmUniversalIN4cute5tupleIJiiiiEEENS1_10collective13CollectiveMmaINS1_37MainloopSm90TmaGmmaWarpSpecializedFP8ILi22ENS5_IJNS4_1CILi8EEENSA_ILi1EEESC_EEENS1_35KernelTmaWarpSpecializedCooperativeEEENS5_IJNSA_ILi256EEENSA_ILi64EEENSA_ILi32EEEEEENS_12float_e4m3_tENS5_IJlSC_lEEESK_SL_NS4_8TiledMMAINS4_8MMA_AtomIJNS4_4SM904GMMA30MMA_64x64x32_F32E4M3E4M3_SS_TNILNSP_7ScaleInE1ELSR_1EEEEEENS4_6LayoutINS5_IJNSA_ILi2EEESC_SC_EEENS5_IJSC_NSA_ILi0EEESX_EEEEENS5_IJNS4_10UnderscoreES10_S10_EEEEENS4_13SM90_TMA_LOADENS4_14ComposedLayoutINS4_7SwizzleILi1ELi4ELi3EEENS4_18smem_ptr_flag_bitsILi8EEENSU_INS5_IJSB_SI_EEENS5_IJSI_SC_EEEEEEEvNS4_8identityENS4_23SM90_TMA_LOAD_MULTICASTES1C_vS1D_EENS_8epilogue10collective6detail29Sm90TmaWarpSpecializedAdapterINS1H_15DefaultEpilogueISK_SL_SL_NS1G_6thread17LinearCombinationISK_Li1EffLNS1L_9ScaleType4KindE0ELNS_15FloatRoundStyleE2ESK_EENS1_15EpilogueDefaultEEEEEvvEEEEvNT_6ParamsE --------------------------
	.section	.nv.info._ZN7cutlass13device_kernelINS_4gemm6kernel13GemmUniversalIN4cute5tupleIJiiiiEEENS1_10collective13CollectiveMmaINS1_37MainloopSm90TmaGmmaWarpSpecializedFP8ILi22ENS5_IJNS4_1CILi8EEENSA_ILi1EEESC_EEENS1_35KernelTmaWarpSpecializedCooperativeEEENS5_IJNSA_ILi256EEENSA_ILi64EEENSA_ILi32EEEEEENS_12float_e4m3_tENS5_IJlSC_lEEESK_SL_NS4_8TiledMMAINS4_8MMA_AtomIJNS4_4SM904GMMA30MMA_64x64x32_F32E4M3E4M3_SS_TNILNSP_7ScaleInE1ELSR_1EEEEEENS4_6LayoutINS5_IJNSA_ILi2EEESC_SC_EEENS5_IJSC_NSA_ILi0EEESX_EEEEENS5_IJNS4_10UnderscoreES10_S10_EEEEENS4_13SM90_TMA_LOADENS4_14ComposedLayoutINS4_7SwizzleILi1ELi4ELi3EEENS4_18smem_ptr_flag_bitsILi8EEENSU_INS5_IJSB_SI_EEENS5_IJSI_SC_EEEEEEEvNS4_8identityENS4_23SM90_TMA_LOAD_MULTICASTES1C_vS1D_EENS_8epilogue10collective6detail29Sm90TmaWarpSpecializedAdapterINS1H_15DefaultEpilogueISK_SL_SL_NS1G_6thread17LinearCombinationISK_Li1EffLNS1L_9ScaleType4KindE0ELNS_15FloatRoundStyleE2ESK_EENS1_15EpilogueDefaultEEEEEvvEEEEvNT_6ParamsE,"",@"SHT_CUDA_INFO"
	.sectionflags	@""
	.align	4


	//----- nvinfo : EIATTR_CUDA_API_VERSION
	.align		4
        /*0000*/ 	.byte	0x04, 0x37
        /*0002*/ 	.short	(.L_18 - .L_17)
.L_17:
        /*0004*/ 	.word	0x00000082


	//----- nvinfo : EIATTR_KPARAM_INFO
	.align		4
.L_18:
        /*0008*/ 	.byte	0x04, 0x17
        /*000a*/ 	.short	(.L_20 - .L_19)
.L_19:
        /*000c*/ 	.word	0x00000000
        /*0010*/ 	.short	0x0000
        /*0012*/ 	.short	0x0070
        /*0014*/ 	.byte	0x00, 0xf0, 0x01, 0x10


	//----- nvinfo : EIATTR_SPARSE_MMA_MASK
	.align		4
.L_20:
        /*0018*/ 	.byte	0x03, 0x50
        /*001a*/ 	.short	0x0000


	//----- nvinfo : EIATTR_MAXREG_COUNT
	.align		4
        /*001c*/ 	.byte	0x03, 0x1b
        /*001e*/ 	.short	0x00a8


	//----- nvinfo : EIATTR_NUM_BARRIERS
	.align		4
        /*0020*/ 	.byte	0x02, 0x4c
        /*0022*/ 	.byte	0x01
	.zero		1


	//----- nvinfo : EIATTR_MERCURY_ISA_VERSION
	.align		4
        /*0024*/ 	.byte	0x03, 0x5f
        /*0026*/ 	.short	0x0101


	//----- nvinfo : EIATTR_INT_WARP_WIDE_INSTR_OFFSETS
	.align		4
        /*0028*/ 	.byte	0x04, 0x31
        /*002a*/ 	.short	(.L_22 - .L_21)


	//   ....[0]....
.L_21:
        /*002c*/ 	.word	0x00000770


	//   ....[1]....
        /*0030*/ 	.word	0x000007b0


	//   ....[2]....
        /*0034*/ 	.word	0x00000910


	//----- nvinfo : EIATTR_COOP_GROUP_MASK_REGIDS
	.align		4
.L_22:
        /*0038*/ 	.byte	0x04, 0x29
        /*003a*/ 	.short	(.L_24 - .L_23)


	//   ....[0]....
.L_23:
        /*003c*/ 	.word	0xffffffff


	//   ....[1]....
        /*0040*/ 	.word	0xffffffff


	//   ....[2]....
        /*0044*/ 	.word	0xffffffff


	//   ....[3]....
        /*0048*/ 	.word	0xffffffff


	//   ....[4]....
        /*004c*/ 	.word	0xffffffff


	//   ....[5]....
        /*0050*/ 	.word	0xffffffff


	//----- nvinfo : EIATTR_COOP_GROUP_INSTR_OFFSETS
	.align		4
.L_24:
        /*0054*/ 	.byte	0x04, 0x28
        /*0056*/ 	.short	(.L_26 - .L_25)


	//   ....[0]....
.L_25:
        /*0058*/ 	.word	0x00000060


	//   ....[1]....
        /*005c*/ 	.word	0x00000070


	//   ....[2]....
        /*0060*/ 	.word	0x00000130


	//   ....[3]....
        /*0064*/ 	.word	0x00000560


	//   ....[4]....
        /*0068*/ 	.word	0x00000a60


	//   ....[5]....
        /*006c*/ 	.word	0x000014e0


	//----- nvinfo : EIATTR_REG_RECONFIG
	.align		4
.L_26:
        /*0070*/ 	.byte	0x01, 0x54
	.zero		2


	//----- nvinfo : EIATTR_MBARRIER_INSTR_OFFSETS
	.align		4
        /*0074*/ 	.byte	0x04, 0x39
        /*0076*/ 	.short	(.L_28 - .L_27)


	//   ....[0]....
.L_27:
        /*0078*/ 	.word	0x00000280
        /*007c*/ 	.word	0x000000ff
        /*0080*/ 	.word	0x00000000
        /*0084*/ 	.short	0x0100
        /*0086*/ 	.byte	0x08
	.zero		1


	//   ....[1]....
        /*0088*/ 	.word	0x00000290
        /*008c*/ 	.word	0x000000ff
        /*0090*/ 	.word	0x000000b0
        /*0094*/ 	.short	0x0100
        /*0096*/ 	.byte	0x08
	.zero		1


	//   ....[2]....
        /*0098*/ 	.word	0x000002a0
        /*009c*/ 	.word	0x000000ff
        /*00a0*/ 	.word	0x00000008
        /*00a4*/ 	.short	0x0100
        /*00a6*/ 	.byte	0x08
	.zero		1


	//   ....[3]....
        /*00a8*/ 	.word	0x000002b0
        /*00ac*/ 	.word	0x000000ff
        /*00b0*/ 	.word	0x000000b8
        /*00b4*/ 	.short	0x0100
        /*00b6*/ 	.byte	0x08
	.zero		1


	//   ....[4]....
        /*00b8*/ 	.word	0x000002c0
        /*00bc*/ 	.word	0x000000ff
        /*00c0*/ 	.word	0x00000010
        /*00c4*/ 	.short	0x0100
        /*00c6*/ 	.byte	0x08
	.zero		1


	//   ....[5]....
        /*00c8*/ 	.word	0x000002d0
        /*00cc*/ 	.word	0x000000ff
        /*00d0*/ 	.word	0x000000c0
        /*00d4*/ 	.short	0x0100
        /*00d6*/ 	.byte	0x08
	.zero		1


	//   ....[6]....
        /*00d8*/ 	.word	0x000002e0
        /*00dc*/ 	.word	0x000000ff
        /*00e0*/ 	.word	0x00000018
        /*00e4*/ 	.short	0x0100
        /*00e6*/ 	.byte	0x08
	.zero		1


	//   ....[7]....
        /*00e8*/ 	.word	0x000002f0
        /*00ec*/ 	.word	0x000000ff
        /*00f0*/ 	.word	0x000000c8
        /*00f4*/ 	.short	0x0100
        /*00f6*/ 	.byte	0x08
	.zero		1


	//   ....[8]....
        /*00f8*/ 	.word	0x00000300
        /*00fc*/ 	.word	0x000000ff
        /*0100*/ 	.word	0x00000020
        /*0104*/ 	.short	0x0100
        /*0106*/ 	.byte	0x08
	.zero		1


	//   ....[9]....
        /*0108*/ 	.word	0x00000310
        /*010c*/ 	.word	0x000000ff
        /*0110*/ 	.word	0x000000d0
        /*0114*/ 	.short	0x0100
        /*0116*/ 	.byte	0x08
	.zero		1


	//   ....[10]....
        /*0118*/ 	.word	0x00000320
        /*011c*/ 	.word	0x000000ff
        /*0120*/ 	.word	0x00000028
        /*0124*/ 	.short	0x0100
        /*0126*/ 	.byte	0x08
	.zero		1


	//   ....[11]....
        /*0128*/ 	.word	0x00000330
        /*012c*/ 	.word	0x000000ff
        /*0130*/ 	.word	0x000000d8
        /*0134*/ 	.short	0x0100
        /*0136*/ 	.byte	0x08
	.zero		1


	//   ....[12]....
        /*0138*/ 	.word	0x00000340
        /*013c*/ 	.word	0x000000ff
        /*0140*/ 	.word	0x00000030
        /*0144*/ 	.short	0x0100
        /*0146*/ 	.byte	0x08
	.zero		1


	//   ....[13]....
        /*0148*/ 	.word	0x00000350
        /*014c*/ 	.word	0x000000ff
        /*0150*/ 	.word	0x000000e0
        /*0154*/ 	.short	0x0100
        /*0156*/ 	.byte	0x08
	.zero		1


	//   ....[14]....
        /*0158*/ 	.word	0x00000360
        /*015c*/ 	.word	0x000000ff
        /*0160*/ 	.word	0x00000038
        /*0164*/ 	.short	0x0100
        /*0166*/ 	.byte	0x08
	.zero		1


	//   ....[15]....
        /*0168*/ 	.word	0x00000370
        /*016c*/ 	.word	0x000000ff
        /*0170*/ 	.word	0x000000e8
        /*0174*/ 	.short	0x0100
        /*0176*/ 	.byte	0x08
	.zero		1


	//   ....[16]....
        /*0178*/ 	.word	0x00000380
        /*017c*/ 	.word	0x000000ff
        /*0180*/ 	.word	0x00000040
        /*0184*/ 	.short	0x0100
        /*0186*/ 	.byte	0x08
	.zero		1


	//   ....[17]....
        /*0188*/ 	.word	0x00000390
        /*018c*/ 	.word	0x000000ff
        /*0190*/ 	.word	0x000000f0
        /*0194*/ 	.short	0x0100
        /*0196*/ 	.byte	0x08
	.zero		1


	//   ....[18]....
        /*0198*/ 	.word	0x000003a0
        /*019c*/ 	.word	0x000000ff
        /*01a0*/ 	.word	0x00000048
        /*01a4*/ 	.short	0x0100
        /*01a6*/ 	.byte	0x08
	.zero		1


	//   ....[19]....
        /*01a8*/ 	.word	0x000003b0
        /*01ac*/ 	.word	0x000000ff
        /*01b0*/ 	.word	0x000000f8
        /*01b4*/ 	.short	0x0100
        /*01b6*/ 	.byte	0x08
	.zero		1


	//   ....[20]....
        /*01b8*/ 	.word	0x000003c0
        /*01bc*/ 	.word	0x000000ff
        /*01c0*/ 	.word	0x00000050
        /*01c4*/ 	.short	0x0100
        /*01c6*/ 	.byte	0x08
	.zero		1


	//   ....[21]....
        /*01c8*/ 	.word	0x000003d0
        /*01cc*/ 	.word	0x000000ff
        /*01d0*/ 	.word	0x00000100
        /*01d4*/ 	.short	0x0100
        /*01d6*/ 	.byte	0x08
	.zero		1


	//   ....[22]....
        /*01d8*/ 	.word	0x000003e0
        /*01dc*/ 	.word	0x000000ff
        /*01e0*/ 	.word	0x00000058
        /*01e4*/ 	.short	0x0100
        /*01e6*/ 	.byte	0x08
	.zero		1


	//   ....[23]....
        /*01e8*/ 	.word	0x000003f0
        /*01ec*/ 	.word	0x000000ff
        /*01f0*/ 	.word	0x00000108
        /*01f4*/ 	.short	0x0100
        /*01f6*/ 	.byte	0x08
	.zero		1


	//   ....[24]....
        /*01f8*/ 	.word	0x00000400
        /*01fc*/ 	.word	0x000000ff
        /*0200*/ 	.word	0x00000060
        /*0204*/ 	.short	0x0100
        /*0206*/ 	.byte	0x08
	.zero		1


	//   ....[25]....
        /*0208*/ 	.word	0x00000410
        /*020c*/ 	.word	0x000000ff
        /*0210*/ 	.word	0x00000110
        /*0214*/ 	.short	0x0100
        /*0216*/ 	.byte	0x08
	.zero		1


	//   ....[26]....
        /*0218*/ 	.word	0x00000420
        /*021c*/ 	.word	0x000000ff
        /*0220*/ 	.word	0x00000068
        /*0224*/ 	.short	0x0100
        /*0226*/ 	.byte	0x08
	.zero		1


	//   ....[27]....
        /*0228*/ 	.word	0x00000430
        /*022c*/ 	.word	0x000000ff
        /*0230*/ 	.word	0x00000118
        /*0234*/ 	.short	0x0100
        /*0236*/ 	.byte	0x08
	.zero		1


	//   ....[28]....
        /*0238*/ 	.word	0x00000440
        /*023c*/ 	.word	0x000000ff
        /*0240*/ 	.word	0x00000070
        /*0244*/ 	.short	0x0100
        /*0246*/ 	.byte	0x08
	.zero		1


	//   ....[29]....
        /*0248*/ 	.word	0x00000450
        /*024c*/ 	.word	0x000000ff
        /*0250*/ 	.word	0x00000120
        /*0254*/ 	.short	0x0100
        /*0256*/ 	.byte	0x08
	.zero		1


	//   ....[30]....
        /*0258*/ 	.word	0x00000460
        /*025c*/ 	.word	0x000000ff
        /*0260*/ 	.word	0x00000078
        /*0264*/ 	.short	0x0100
        /*0266*/ 	.byte	0x08
	.zero		1


	//   ....[31]....
        /*0268*/ 	.word	0x00000470
        /*026c*/ 	.word	0x000000ff
        /*0270*/ 	.word	0x00000128
        /*0274*/ 	.short	0x0100
        /*0276*/ 	.byte	0x08
	.zero		1


	//   ....[32]....
        /*0278*/ 	.word	0x00000480
        /*027c*/ 	.word	0x000000ff
        /*0280*/ 	.word	0x00000080
        /*0284*/ 	.short	0x0100
        /*0286*/ 	.byte	0x08
	.zero		1


	//   ....[33]....
        /*0288*/ 	.word	0x00000490
        /*028c*/ 	.word	0x000000ff
        /*0290*/ 	.word	0x00000130
        /*0294*/ 	.short	0x0100
        /*0296*/ 	.byte	0x08
	.zero		1


	//   ....[34]....
        /*0298*/ 	.word	0x000004a0
        /*029c*/ 	.word	0x000000ff
        /*02a0*/ 	.word	0x00000088
        /*02a4*/ 	.short	0x0100
        /*02a6*/ 	.byte	0x08
	.zero		1


	//   ....[35]....
        /*02a8*/ 	.word	0x000004b0
        /*02ac*/ 	.word	0x000000ff
        /*02b0*/ 	.word	0x00000138
        /*02b4*/ 	.short	0x0100
        /*02b6*/ 	.byte	0x08
	.zero		1


	//   ....[36]....
        /*02b8*/ 	.word	0x000004c0
        /*02bc*/ 	.word	0x000000ff
        /*02c0*/ 	.word	0x00000090
        /*02c4*/ 	.short	0x0100
        /*02c6*/ 	.byte	0x08
	.zero		1


	//   ....[37]....
        /*02c8*/ 	.word	0x000004d0
        /*02cc*/ 	.word	0x000000ff
        /*02d0*/ 	.word	0x00000140
        /*02d4*/ 	.short	0x0100
        /*02d6*/ 	.byte	0x08
	.zero		1


	//   ....[38]....
        /*02d8*/ 	.word	0x000004e0
        /*02dc*/ 	.word	0x000000ff
        /*02e0*/ 	.word	0x00000098
        /*02e4*/ 	.short	0x0100
        /*02e6*/ 	.byte	0x08
	.zero		1


	//   ....[39]....
        /*02e8*/ 	.word	0x000004f0
        /*02ec*/ 	.word	0x000000ff
        /*02f0*/ 	.word	0x00000148
        /*02f4*/ 	.short	0x0100
        /*02f6*/ 	.byte	0x08
	.zero		1


	//   ....[40]....
        /*02f8*/ 	.word	0x00000500
        /*02fc*/ 	.word	0x000000ff
        /*0300*/ 	.word	0x000000a0
        /*0304*/ 	.short	0x0100
        /*0306*/ 	.byte	0x08
	.zero		1


	//   ....[41]....
        /*0308*/ 	.word	0x00000510
        /*030c*/ 	.word	0x000000ff
        /*0310*/ 	.word	0x00000150
        /*0314*/ 	.short	0x0100
        /*0316*/ 	.byte	0x08
	.zero		1


	//   ....[42]....
        /*0318*/ 	.word	0x00000520
        /*031c*/ 	.word	0x000000ff
        /*0320*/ 	.word	0x000000a8
        /*0324*/ 	.short	0x0100
        /*0326*/ 	.byte	0x08
	.zero		1


	//   ....[43]....
        /*0328*/ 	.word	0x00000530
        /*032c*/ 	.word	0x000000ff
        /*0330*/ 	.word	0x00000158
        /*0334*/ 	.short	0x0100
        /*0336*/ 	.byte	0x08
	.zero		1


	//   ....[44]....
        /*0338*/ 	.word	0x00000990
        /*033c*/ 	.word	0x000000ff
        /*0340*/ 	.word	0x00000170
        /*0344*/ 	.short	0x0100
        /*0346*/ 	.byte	0x06
	.zero		1


	//   ....[45]....
        /*0348*/ 	.word	0x00000a10
        /*034c*/ 	.word	0x000000ff
        /*0350*/ 	.word	0x00000178
        /*0354*/ 	.short	0x0100
        /*0356*/ 	.byte	0x06
	.zero		1


	//   ....[46]....
        /*0358*/ 	.word	0x00001a10
        /*035c*/ 	.word	0x000000ff
        /*0360*/ 	.word	0x00000000
        /*0364*/ 	.short	0x010a
        /*0366*/ 	.byte	0x07
	.zero		1


	//   ....[47]....
        /*0368*/ 	.word	0x00001a70
        /*036c*/ 	.word	0x000000ff
        /*0370*/ 	.word	0x00000000
        /*0374*/ 	.short	0x010a
        /*0376*/ 	.byte	0x07
	.zero		1


	//   ....[48]....
        /*0378*/ 	.word	0x00002380
        /*037c*/ 	.word	0x000000ff
        /*0380*/ 	.word	0x00000000
        /*0384*/ 	.short	0x010a
        /*0386*/ 	.byte	0x0c
	.zero		1


	//   ....[49]....
        /*0388*/ 	.word	0x000023c0
        /*038c*/ 	.word	0x000000ff
        /*0390*/ 	.word	0x00000000
        /*0394*/ 	.short	0x010a
        /*0396*/ 	.byte	0x0c
	.zero		1


	//   ....[50]....
        /*0398*/ 	.word	0x000029e0
        /*039c*/ 	.word	0x0000000e
        /*03a0*/ 	.word	0x00000000
        /*03a4*/ 	.short	0x0101
        /*03a6*/ 	.byte	0x3f
	.zero		1


	//   ....[51]....
        /*03a8*/ 	.word	0x00003080
        /*03ac*/ 	.word	0x0000000c
        /*03b0*/ 	.word	0x00000000
        /*03b4*/ 	.short	0x0101
        /*03b6*/ 	.byte	0x3f
	.zero		1


	//   ....[52]....
        /*03b8*/ 	.word	0x00008b00
        /*03bc*/ 	.word	0x00000015
        /*03c0*/ 	.word	0x000000b0
        /*03c4*/ 	.short	0x010a
        /*03c6*/ 	.byte	0x3f
	.zero		1


	//   ....[53]....
        /*03c8*/ 	.word	0x00008e80
        /*03cc*/ 	.word	0x00000008
        /*03d0*/ 	.word	0x00000178
        /*03d4*/ 	.short	0x0101
        /*03d6*/ 	.byte	0x3f
	.zero		1


	//   ....[54]....
        /*03d8*/ 	.word	0x000095b0
        /*03dc*/ 	.word	0x00000006
        /*03e0*/ 	.word	0x00000000
        /*03e4*/ 	.short	0x010a
        /*03e6*/ 	.byte	0x3f
	.zero		1


	//   ....[55]....
        /*03e8*/ 	.word	0x00009630
        /*03ec*/ 	.word	0x00000007
        /*03f0*/ 	.word	0x00000000
        /*03f4*/ 	.short	0x010a
        /*03f6*/ 	.byte	0x3f
	.zero		1


	//   ....[56]....
        /*03f8*/ 	.word	0x000096c0
        /*03fc*/ 	.word	0x00000006
        /*0400*/ 	.word	0x00000000
        /*0404*/ 	.short	0x010a
        /*0406*/ 	.byte	0x3f
	.zero		1


	//   ....[57]....
        /*0408*/ 	.word	0x00009750
        /*040c*/ 	.word	0x00000009
        /*0410*/ 	.word	0x00000000
        /*0414*/ 	.short	0x010a
        /*0416*/ 	.byte	0x3f
	.zero		1


	//   ....[58]....
        /*0418*/ 	.word	0x000097e0
        /*041c*/ 	.word	0x00000006
        /*0420*/ 	.word	0x00000000
        /*0424*/ 	.short	0x010a
        /*0426*/ 	.byte	0x3f
	.zero		1


	//   ....[59]....
        /*0428*/ 	.word	0x00009870
        /*042c*/ 	.word	0x00000009
        /*0430*/ 	.word	0x00000000
        /*0434*/ 	.short	0x010a
        /*0436*/ 	.byte	0x3f
	.zero		1


	//   ....[60]....
        /*0438*/ 	.word	0x00009900
        /*043c*/ 	.word	0x00000006
        /*0440*/ 	.word	0x00000000
        /*0444*/ 	.short	0x010a
        /*0446*/ 	.byte	0x3f
	.zero		1


	//   ....[61]....
        /*0448*/ 	.word	0x00009990
        /*044c*/ 	.word	0x00000009
        /*0450*/ 	.word	0x00000000
        /*0454*/ 	.short	0x010a
        /*0456*/ 	.byte	0x3f
	.zero		1


	//   ....[62]....
        /*0458*/ 	.word	0x00009a20
        /*045c*/ 	.word	0x00000006
        /*0460*/ 	.word	0x00000000
        /*0464*/ 	.short	0x010a
        /*0466*/ 	.byte	0x3f
	.zero		1


	//   ....[63]....
        /*0468*/ 	.word	0x00009ab0
        /*046c*/ 	.word	0x00000009
        /*0470*/ 	.word	0x00000000
        /*0474*/ 	.short	0x010a
        /*0476*/ 	.byte	0x3f
	.zero		1


	//   ....[64]....
        /*0478*/ 	.word	0x00009b40
        /*047c*/ 	.word	0x00000006
        /*0480*/ 	.word	0x00000000
        /*0484*/ 	.short	0x010a
        /*0486*/ 	.byte	0x3f
	.zero		1


	//   ....[65]....
        /*0488*/ 	.word	0x00009bd0
        /*048c*/ 	.word	0x00000009
        /*0490*/ 	.word	0x00000000
        /*0494*/ 	.short	0x010a
        /*0496*/ 	.byte	0x3f
	.zero		1


	//   ....[66]....
        /*0498*/ 	.word	0x00009c60
        /*049c*/ 	.word	0x00000006
        /*04a0*/ 	.word	0x00000000
        /*04a4*/ 	.short	0x010a
        /*04a6*/ 	.byte	0x3f
	.zero		1


	//   ....[67]....
        /*04a8*/ 	.word	0x00009cf0
        /*04ac*/ 	.word	0x00000009
        /*04b0*/ 	.word	0x00000000
        /*04b4*/ 	.short	0x010a
        /*04b6*/ 	.byte	0x3f
	.zero		1


	//   ....[68]....
        /*04b8*/ 	.word	0x00009d80
        /*04bc*/ 	.word	0x00000006
        /*04c0*/ 	.word	0x00000000
        /*04c4*/ 	.short	0x010a
        /*04c6*/ 	.byte	0x3f
	.zero		1


	//   ....[69]....
        /*04c8*/ 	.word	0x00009e10
        /*04cc*/ 	.word	0x00000009
        /*04d0*/ 	.word	0x00000000
        /*04d4*/ 	.short	0x010a
        /*04d6*/ 	.byte	0x3f
	.zero		1


	//   ....[70]....
        /*04d8*/ 	.word	0x00009ea0
        /*04dc*/ 	.word	0x00000006
        /*04e0*/ 	.word	0x00000000
        /*04e4*/ 	.short	0x010a
        /*04e6*/ 	.byte	0x3f
	.zero		1


	//   ....[71]....
        /*04e8*/ 	.word	0x00009f30
        /*04ec*/ 	.word	0x00000009
        /*04f0*/ 	.word	0x00000000
        /*04f4*/ 	.short	0x010a
        /*04f6*/ 	.byte	0x3f
	.zero		1


	//   ....[72]....
        /*04f8*/ 	.word	0x00009fc0
        /*04fc*/ 	.word	0x00000006
        /*0500*/ 	.word	0x00000000
        /*0504*/ 	.short	0x010a
        /*0506*/ 	.byte	0x3f
	.zero		1


	//   ....[73]....
        /*0508*/ 	.word	0x0000a050
        /*050c*/ 	.word	0x00000009
        /*0510*/ 	.word	0x00000000
        /*0514*/ 	.short	0x010a
        /*0516*/ 	.byte	0x3f
	.zero		1


	//   ....[74]....
        /*0518*/ 	.word	0x0000a0e0
        /*051c*/ 	.word	0x00000006
        /*0520*/ 	.word	0x00000000
        /*0524*/ 	.short	0x010a
        /*0526*/ 	.byte	0x3f
	.zero		1


	//   ....[75]....
        /*0528*/ 	.word	0x0000a170
        /*052c*/ 	.word	0x00000003
        /*0530*/ 	.word	0x00000000
        /*0534*/ 	.short	0x010a
        /*0536*/ 	.byte	0x3f
	.zero		1


	//   ....[76]....
        /*0538*/ 	.word	0x0000a1e0
        /*053c*/ 	.word	0x0000000d
        /*0540*/ 	.word	0x00000000
        /*0544*/ 	.short	0x010a
        /*0546*/ 	.byte	0x3f
	.zero		1


	//   ....[77]....
        /*0548*/ 	.word	0x0000a240
        /*054c*/ 	.word	0x0000000f
        /*0550*/ 	.word	0x00000000
        /*0554*/ 	.short	0x010a
        /*0556*/ 	.byte	0x3f
	.zero		1


	//   ....[78]....
        /*0558*/ 	.word	0x0000a310
        /*055c*/ 	.word	0x00000015
        /*0560*/ 	.word	0x000000b0
        /*0564*/ 	.short	0x010a
        /*0566*/ 	.byte	0x3f
	.zero		1


	//   ....[79]....
        /*0568*/ 	.word	0x0000a3e0
        /*056c*/ 	.word	0x00000006
        /*0570*/ 	.word	0x00000000
        /*0574*/ 	.short	0x010a
        /*0576*/ 	.byte	0x3f
	.zero		1


	//   ....[80]....
        /*0578*/ 	.word	0x0000a430
        /*057c*/ 	.word	0x00000007
        /*0580*/ 	.word	0x00000000
        /*0584*/ 	.short	0x010a
        /*0586*/ 	.byte	0x3f
	.zero		1


	//   ....[81]....
        /*0588*/ 	.word	0x0000a480
        /*058c*/ 	.word	0x00000006
        /*0590*/ 	.word	0x00000000
        /*0594*/ 	.short	0x010a
        /*0596*/ 	.byte	0x3f
	.zero		1


	//   ....[82]....
        /*0598*/ 	.word	0x0000a4d0
        /*059c*/ 	.word	0x00000009
        /*05a0*/ 	.word	0x00000000
        /*05a4*/ 	.short	0x010a
        /*05a6*/ 	.byte	0x3f
	.zero		1


	//   ....[83]....
        /*05a8*/ 	.word	0x0000a520
        /*05ac*/ 	.word	0x00000006
        /*05b0*/ 	.word	0x00000000
        /*05b4*/ 	.short	0x010a
        /*05b6*/ 	.byte	0x3f
	.zero		1


	//   ....[84]....
        /*05b8*/ 	.word	0x0000a570
        /*05bc*/ 	.word	0x00000009
        /*05c0*/ 	.word	0x00000000
        /*05c4*/ 	.short	0x010a
        /*05c6*/ 	.byte	0x3f
	.zero		1


	//   ....[85]....
        /*05c8*/ 	.word	0x0000a5c0
        /*05cc*/ 	.word	0x00000006
        /*05d0*/ 	.word	0x00000000
        /*05d4*/ 	.short	0x010a
        /*05d6*/ 	.byte	0x3f
	.zero		1


	//   ....[86]....
        /*05d8*/ 	.word	0x0000a610
        /*05dc*/ 	.word	0x00000009
        /*05e0*/ 	.word	0x00000000
        /*05e4*/ 	.short	0x010a
        /*05e6*/ 	.byte	0x3f
	.zero		1


	//   ....[87]....
        /*05e8*/ 	.word	0x0000a660
        /*05ec*/ 	.word	0x00000006
        /*05f0*/ 	.word	0x00000000
        /*05f4*/ 	.short	0x010a
        /*05f6*/ 	.byte	0x3f
	.zero		1


	//   ....[88]....
        /*05f8*/ 	.word	0x0000a6b0
        /*05fc*/ 	.word	0x00000009
        /*0600*/ 	.word	0x00000000
        /*0604*/ 	.short	0x010a
        /*0606*/ 	.byte	0x3f
	.zero		1


	//   ....[89]....
        /*0608*/ 	.word	0x0000a700
        /*060c*/ 	.word	0x00000006
        /*0610*/ 	.word	0x00000000
        /*0614*/ 	.short	0x010a
        /*0616*/ 	.byte	0x3f
	.zero		1


	//   ....[90]....
        /*0618*/ 	.word	0x0000a750
        /*061c*/ 	.word	0x00000009
        /*0620*/ 	.word	0x00000000
        /*0624*/ 	.short	0x010a
        /*0626*/ 	.byte	0x3f
	.zero		1


	//   ....[91]....
        /*0628*/ 	.word	0x0000a7a0
        /*062c*/ 	.word	0x00000006
        /*0630*/ 	.word	0x00000000
        /*0634*/ 	.short	0x010a
        /*0636*/ 	.byte	0x3f
	.zero		1


	//   ....[92]....
        /*0638*/ 	.word	0x0000a7f0
        /*063c*/ 	.word	0x00000009
        /*0640*/ 	.word	0x00000000
        /*0644*/ 	.short	0x010a
        /*0646*/ 	.byte	0x3f
	.zero		1


	//   ....[93]....
        /*0648*/ 	.word	0x0000a840
        /*064c*/ 	.word	0x00000006
        /*0650*/ 	.word	0x00000000
        /*0654*/ 	.short	0x010a
        /*0656*/ 	.byte	0x3f
	.zero		1


	//   ....[94]....
        /*0658*/ 	.word	0x0000a890
        /*065c*/ 	.word	0x00000009
        /*0660*/ 	.word	0x00000000
        /*0664*/ 	.short	0x010a
        /*0666*/ 	.byte	0x3f
	.zero		1


	//   ....[95]....
        /*0668*/ 	.word	0x0000a8e0
        /*066c*/ 	.word	0x00000006
        /*0670*/ 	.word	0x00000000
        /*0674*/ 	.short	0x010a
        /*0676*/ 	.byte	0x3f
	.zero		1


	//   ....[96]....
        /*0678*/ 	.word	0x0000a930
        /*067c*/ 	.word	0x00000009
        /*0680*/ 	.word	0x00000000
        /*0684*/ 	.short	0x010a
        /*0686*/ 	.byte	0x3f
	.zero		1


	//   ....[97]....
        /*0688*/ 	.word	0x0000a980
        /*068c*/ 	.word	0x00000006
        /*0690*/ 	.word	0x00000000
        /*0694*/ 	.short	0x010a
        /*0696*/ 	.byte	0x3f
	.zero		1


	//   ....[98]....
        /*0698*/ 	.word	0x0000a9d0
        /*069c*/ 	.word	0x00000009
        /*06a0*/ 	.word	0x00000000
        /*06a4*/ 	.short	0x010a
        /*06a6*/ 	.byte	0x3f
	.zero		1


	//   ....[99]....
        /*06a8*/ 	.word	0x0000aa20
        /*06ac*/ 	.word	0x00000006
        /*06b0*/ 	.word	0x00000000
        /*06b4*/ 	.short	0x010a
        /*06b6*/ 	.byte	0x3f
	.zero		1


	//----- nvinfo : EIATTR_NUM_MBARRIERS
	.align		4
.L_28:
        /*06b8*/ 	.byte	0x03, 0x38
        /*06ba*/ 	.short	0x002e


	//----- nvinfo : EIATTR_EXIT_INSTR_OFFSETS
	.align		4
        /*06bc*/ 	.byte	0x04, 0x1c
        /*06be*/ 	.short	(.L_30 - .L_29)


	//   ....[0]....
.L_29:
        /*06c0*/ 	.word	0x00000bc0


	//   ....[1]....
        /*06c4*/ 	.word	0x000013b0


	//   ....[2]....
        /*06c8*/ 	.word	0x00008210


	//   ....[3]....
        /*06cc*/ 	.word	0x00008770


	//   ....[4]....
        /*06d0*/ 	.word	0x0000a1c0


	//----- nvinfo : EIATTR_MAX_THREADS
	.align		4
.L_30:
        /*06d4*/ 	.byte	0x04, 0x05
        /*06d6*/ 	.short	(.L_32 - .L_31)
.L_31:
        /*06d8*/ 	.word	0x00000180
        /*06dc*/ 	.word	0x00000001
        /*06e0*/ 	.word	0x00000001


	//----- nvinfo : EIATTR_CRS_STACK_SIZE
	.align		4
.L_32:
        /*06e4*/ 	.byte	0x04, 0x1e
        /*06e6*/ 	.short	(.L_34 - .L_33)
.L_33:
        /*06e8*/ 	.word	0x00000000


	//----- nvinfo : EIATTR_CBANK_PARAM_SIZE
	.align		4
.L_34:
        /*06ec*/ 	.byte	0x03, 0x19
        /*06ee*/ 	.short	0x0470


	//----- nvinfo : EIATTR_PARAM_CBANK
	.align		4
        /*06f0*/ 	.byte	0x04, 0x0a
        /*06f2*/ 	.short	(.L_36 - .L_35)
	.align		4
.L_35:
        /*06f4*/ 	.word	index@(.nv.constant0._ZN7cutlass13device_kernelINS_4gemm6kernel13GemmUniversalIN4cute5tupleIJiiiiEEENS1_10collective13CollectiveMmaINS1_37MainloopSm90TmaGmmaWarpSpecializedFP8ILi22ENS5_IJNS4_1CILi8EEENSA_ILi1EEESC_EEENS1_35KernelTmaWarpSpecializedCooperativeEEENS5_IJNSA_ILi256EEENSA_ILi64EEENSA_ILi32EEEEEENS_12float_e4m3_tENS5_IJlSC_lEEESK_SL_NS4_8TiledMMAINS4_8MMA_AtomIJNS4_4SM904GMMA30MMA_64x64x32_F32E4M3E4M3_SS_TNILNSP_7ScaleInE1ELSR_1EEEEEENS4_6LayoutINS5_IJNSA_ILi2EEESC_SC_EEENS5_IJSC_NSA_ILi0EEESX_EEEEENS5_IJNS4_10UnderscoreES10_S10_EEEEENS4_13SM90_TMA_LOADENS4_14ComposedLayoutINS4_7SwizzleILi1ELi4ELi3EEENS4_18smem_ptr_flag_bitsILi8EEENSU_INS5_IJSB_SI_EEENS5_IJSI_SC_EEEEEEEvNS4_8identityENS4_23SM90_TMA_LOAD_MULTICASTES1C_vS1D_EENS_8epilogue10collective6detail29Sm90TmaWarpSpecializedAdapterINS1H_15DefaultEpilogueISK_SL_SL_NS1G_6thread17LinearCombinationISK_Li1EffLNS1L_9ScaleType4KindE0ELNS_15FloatRoundStyleE2ESK_EENS1_15EpilogueDefaultEEEEEvvEEEEvNT_6ParamsE)
        /*06f8*/ 	.short	0x0210
        /*06fa*/ 	.short	0x0470


	//----- nvinfo : EIATTR_SW_WAR
	.align		4
.L_36:
        /*06fc*/ 	.byte	0x04, 0x36
        /*06fe*/ 	.short	(.L_38 - .L_37)
.L_37:
        /*0700*/ 	.word	0x00000008
.L_38:


//--------------------- .nv.callgraph             --------------------------
	.section	.nv.callgraph,"",@"SHT_CUDA_CALLGRAPH"
	.align	4
	.sectionentsize	8
	.align		4
        /*0000*/ 	.word	0x00000000
	.align		4
        /*0004*/ 	.word	0xffffffff
	.align		4
        /*0008*/ 	.word	0x00000000
	.align		4
        /*000c*/ 	.word	0xfffffffe
	.align		4
        /*0010*/ 	.word	0x00000000
	.align		4
        /*0014*/ 	.word	0xfffffffd
	.align		4
        /*0018*/ 	.word	0x00000000
	.align		4
        /*001c*/ 	.word	0xfffffffc


//--------------------- .nv.constant4             --------------------------
	.section	.nv.constant4,"a",@progbits
	.align	8
	.align		8
.nv.constant4:
        /*0000*/ 	.dword	_ZN40_INTERNAL_072a8c6c_4_k_cu_00406478_246924cuda3std3__45__cpo5beginE
	.align		8
        /*0008*/ 	.dword	_ZN40_INTERNAL_072a8c6c_4_k_cu_00406478_246924cuda3std3__45__cpo3endE
	.align		8
        /*0010*/ 	.dword	_ZN40_INTERNAL_072a8c6c_4_k_cu_00406478_246924cuda3std3__45__cpo6cbeginE
	.align		8
        /*0018*/ 	.dword	_ZN40_INTERNAL_072a8c6c_4_k_cu_00406478_246924cuda3std3__45__cpo4cendE
	.align		8
        /*0020*/ 	.dword	_ZN40_INTERNAL_072a8c6c_4_k_cu_00406478_246924cuda3std3__442_GLOBAL__N__072a8c6c_4_k_cu_00406478_246926ignoreE
	.align		8
        /*0028*/ 	.dword	_ZN40_INTERNAL_072a8c6c_4_k_cu_00406478_246924cuda3std3__419piecewise_constructE
	.align		8
        /*0030*/ 	.dword	_ZN40_INTERNAL_072a8c6c_4_k_cu_00406478_246924cuda3std3__48in_placeE
	.align		8
        /*0038*/ 	.dword	_ZN40_INTERNAL_072a8c6c_4_k_cu_00406478_246924cuda3std6ranges3__45__cpo4swapE
	.align		8
        /*0040*/ 	.dword	_ZN40_INTERNAL_072a8c6c_4_k_cu_00406478_246924cuda3std6ranges3__45__cpo9iter_moveE
	.align		8
        /*0048*/ 	.dword	_ZN40_INTERNAL_072a8c6c_4_k_cu_00406478_246924cute7productE
	.align		8
        /*0050*/ 	.dword	_ZN40_INTERNAL_072a8c6c_4_k_cu_00406478_246924cute1_E


//--------------------- .text._ZN7cutlass13device_kernelINS_4gemm6kernel13GemmUniversalIN4cute5tupleIJiiiiEEENS1_10collective13CollectiveMmaINS1_37MainloopSm90TmaGmmaWarpSpecializedFP8ILi22ENS5_IJNS4_1CILi8EEENSA_ILi1EEESC_EEENS1_35KernelTmaWarpSpecializedCooperativeEEENS5_IJNSA_ILi256EEENSA_ILi64EEENSA_ILi32EEEEEENS_12float_e4m3_tENS5_IJlSC_lEEESK_SL_NS4_8TiledMMAINS4_8MMA_AtomIJNS4_4SM904GMMA30MMA_64x64x32_F32E4M3E4M3_SS_TNILNSP_7ScaleInE1ELSR_1EEEEEENS4_6LayoutINS5_IJNSA_ILi2EEESC_SC_EEENS5_IJSC_NSA_ILi0EEESX_EEEEENS5_IJNS4_10UnderscoreES10_S10_EEEEENS4_13SM90_TMA_LOADENS4_14ComposedLayoutINS4_7SwizzleILi1ELi4ELi3EEENS4_18smem_ptr_flag_bitsILi8EEENSU_INS5_IJSB_SI_EEENS5_IJSI_SC_EEEEEEEvNS4_8identityENS4_23SM90_TMA_LOAD_MULTICASTES1C_vS1D_EENS_8epilogue10collective6detail29Sm90TmaWarpSpecializedAdapterINS1H_15DefaultEpilogueISK_SL_SL_NS1G_6thread17LinearCombinationISK_Li1EffLNS1L_9ScaleType4KindE0ELNS_15FloatRoundStyleE2ESK_EENS1_15EpilogueDefaultEEEEEvvEEEEvNT_6ParamsE --------------------------
	.section	.text._ZN7cutlass13device_kernelINS_4gemm6kernel13GemmUniversalIN4cute5tupleIJiiiiEEENS1_10collective13CollectiveMmaINS1_37MainloopSm90TmaGmmaWarpSpecializedFP8ILi22ENS5_IJNS4_1CILi8EEENSA_ILi1EEESC_EEENS1_35KernelTmaWarpSpecializedCooperativeEEENS5_IJNSA_ILi256EEENSA_ILi64EEENSA_ILi32EEEEEENS_12float_e4m3_tENS5_IJlSC_lEEESK_SL_NS4_8TiledMMAINS4_8MMA_AtomIJNS4_4SM904GMMA30MMA_64x64x32_F32E4M3E4M3_SS_TNILNSP_7ScaleInE1ELSR_1EEEEEENS4_6LayoutINS5_IJNSA_ILi2EEESC_SC_EEENS5_IJSC_NSA_ILi0EEESX_EEEEENS5_IJNS4_10UnderscoreES10_S10_EEEEENS4_13SM90_TMA_LOADENS4_14ComposedLayoutINS4_7SwizzleILi1ELi4ELi3EEENS4_18smem_ptr_flag_bitsILi8EEENSU_INS5_IJSB_SI_EEENS5_IJSI_SC_EEEEEEEvNS4_8identityENS4_23SM90_TMA_LOAD_MULTICASTES1C_vS1D_EENS_8epilogue10collective6detail29Sm90TmaWarpSpecializedAdapterINS1H_15DefaultEpilogueISK_SL_SL_NS1G_6thread17LinearCombinationISK_Li1EffLNS1L_9ScaleType4KindE0ELNS_15FloatRoundStyleE2ESK_EENS1_15EpilogueDefaultEEEEEvvEEEEvNT_6ParamsE,"ax",@progbits
	.align	128
.text._ZN7cutlass13device_kernelINS_4gemm6kernel13GemmUniversalIN4cute5tupleIJiiiiEEENS1_10collective13CollectiveMmaINS1_37MainloopSm90TmaGmmaWarpSpecializedFP8ILi22ENS5_IJNS4_1CILi8EEENSA_ILi1EEESC_EEENS1_35KernelTmaWarpSpecializedCooperativeEEENS5_IJNSA_ILi256EEENSA_ILi64EEENSA_ILi32EEEEEENS_12float_e4m3_tENS5_IJlSC_lEEESK_SL_NS4_8TiledMMAINS4_8MMA_AtomIJNS4_4SM904GMMA30MMA_64x64x32_F32E4M3E4M3_SS_TNILNSP_7ScaleInE1ELSR_1EEEEEENS4_6LayoutINS5_IJNSA_ILi2EEESC_SC_EEENS5_IJSC_NSA_ILi0EEESX_EEEEENS5_IJNS4_10UnderscoreES10_S10_EEEEENS4_13SM90_TMA_LOADENS4_14ComposedLayoutINS4_7SwizzleILi1ELi4ELi3EEENS4_18smem_ptr_flag_bitsILi8EEENSU_INS5_IJSB_SI_EEENS5_IJSI_SC_EEEEEEEvNS4_8identityENS4_23SM90_TMA_LOAD_MULTICASTES1C_vS1D_EENS_8epilogue10collective6detail29Sm90TmaWarpSpecializedAdapterINS1H_15DefaultEpilogueISK_SL_SL_NS1G_6thread17LinearCombinationISK_Li1EffLNS1L_9ScaleType4KindE0ELNS_15FloatRoundStyleE2ESK_EENS1_15EpilogueDefaultEEEEEvvEEEEvNT_6ParamsE:
        .type           _ZN7cutlass13device_kernelINS_4gemm6kernel13GemmUniversalIN4cute5tupleIJiiiiEEENS1_10collective13CollectiveMmaINS1_37MainloopSm90TmaGmmaWarpSpecializedFP8ILi22ENS5_IJNS4_1CILi8EEENSA_ILi1EEESC_EEENS1_35KernelTmaWarpSpecializedCooperativeEEENS5_IJNSA_ILi256EEENSA_ILi64EEENSA_ILi32EEEEEENS_12float_e4m3_tENS5_IJlSC_lEEESK_SL_NS4_8TiledMMAINS4_8MMA_AtomIJNS4_4SM904GMMA30MMA_64x64x32_F32E4M3E4M3_SS_TNILNSP_7ScaleInE1ELSR_1EEEEEENS4_6LayoutINS5_IJNSA_ILi2EEESC_SC_EEENS5_IJSC_NSA_ILi0EEESX_EEEEENS5_IJNS4_10UnderscoreES10_S10_EEEEENS4_13SM90_TMA_LOADENS4_14ComposedLayoutINS4_7SwizzleILi1ELi4ELi3EEENS4_18smem_ptr_flag_bitsILi8EEENSU_INS5_IJSB_SI_EEENS5_IJSI_SC_EEEEEEEvNS4_8identityENS4_23SM90_TMA_LOAD_MULTICASTES1C_vS1D_EENS_8epilogue10collective6detail29Sm90TmaWarpSpecializedAdapterINS1H_15DefaultEpilogueISK_SL_SL_NS1G_6thread17LinearCombinationISK_Li1EffLNS1L_9ScaleType4KindE0ELNS_15FloatRoundStyleE2ESK_EENS1_15EpilogueDefaultEEEEEvvEEEEvNT_6ParamsE,@function
        .size           _ZN7cutlass13device_kernelINS_4gemm6kernel13GemmUniversalIN4cute5tupleIJiiiiEEENS1_10collective13CollectiveMmaINS1_37MainloopSm90TmaGmmaWarpSpecializedFP8ILi22ENS5_IJNS4_1CILi8EEENSA_ILi1EEESC_EEENS1_35KernelTmaWarpSpecializedCooperativeEEENS5_IJNSA_ILi256EEENSA_ILi64EEENSA_ILi32EEEEEENS_12float_e4m3_tENS5_IJlSC_lEEESK_SL_NS4_8TiledMMAINS4_8MMA_AtomIJNS4_4SM904GMMA30MMA_64x64x32_F32E4M3E4M3_SS_TNILNSP_7ScaleInE1ELSR_1EEEEEENS4_6LayoutINS5_IJNSA_ILi2EEESC_SC_EEENS5_IJSC_NSA_ILi0EEESX_EEEEENS5_IJNS4_10UnderscoreES10_S10_EEEEENS4_13SM90_TMA_LOADENS4_14ComposedLayoutINS4_7SwizzleILi1ELi4ELi3EEENS4_18smem_ptr_flag_bitsILi8EEENSU_INS5_IJSB_SI_EEENS5_IJSI_SC_EEEEEEEvNS4_8identityENS4_23SM90_TMA_LOAD_MULTICASTES1C_vS1D_EENS_8epilogue10collective6detail29Sm90TmaWarpSpecializedAdapterINS1H_15DefaultEpilogueISK_SL_SL_NS1G_6thread17LinearCombinationISK_Li1EffLNS1L_9ScaleType4KindE0ELNS_15FloatRoundStyleE2ESK_EENS1_15EpilogueDefaultEEEEEvvEEEEvNT_6ParamsE,(.L_x_243 - _ZN7cutlass13device_kernelINS_4gemm6kernel13GemmUniversalIN4cute5tupleIJiiiiEEENS1_10collective13CollectiveMmaINS1_37MainloopSm90TmaGmmaWarpSpecializedFP8ILi22ENS5_IJNS4_1CILi8EEENSA_ILi1EEESC_EEENS1_35KernelTmaWarpSpecializedCooperativeEEENS5_IJNSA_ILi256EEENSA_ILi64EEENSA_ILi32EEEEEENS_12float_e4m3_tENS5_IJlSC_lEEESK_SL_NS4_8TiledMMAINS4_8MMA_AtomIJNS4_4SM904GMMA30MMA_64x64x32_F32E4M3E4M3_SS_TNILNSP_7ScaleInE1ELSR_1EEEEEENS4_6LayoutINS5_IJNSA_ILi2EEESC_SC_EEENS5_IJSC_NSA_ILi0EEESX_EEEEENS5_IJNS4_10UnderscoreES10_S10_EEEEENS4_13SM90_TMA_LOADENS4_14ComposedLayoutINS4_7SwizzleILi1ELi4ELi3EEENS4_18smem_ptr_flag_bitsILi8EEENSU_INS5_IJSB_SI_EEENS5_IJSI_SC_EEEEEEEvNS4_8identityENS4_23SM90_TMA_LOAD_MULTICASTES1C_vS1D_EENS_8epilogue10collective6detail29Sm90TmaWarpSpecializedAdapterINS1H_15DefaultEpilogueISK_SL_SL_NS1G_6thread17LinearCombinationISK_Li1EffLNS1L_9ScaleType4KindE0ELNS_15FloatRoundStyleE2ESK_EENS1_15EpilogueDefaultEEEEEvvEEEEvNT_6ParamsE)
        .other          _ZN7cutlass13device_kernelINS_4gemm6kernel13GemmUniversalIN4cute5tupleIJiiiiEEENS1_10collective13CollectiveMmaINS1_37MainloopSm90TmaGmmaWarpSpecializedFP8ILi22ENS5_IJNS4_1CILi8EEENSA_ILi1EEESC_EEENS1_35KernelTmaWarpSpecializedCooperativeEEENS5_IJNSA_ILi256EEENSA_ILi64EEENSA_ILi32EEEEEENS_12float_e4m3_tENS5_IJlSC_lEEESK_SL_NS4_8TiledMMAINS4_8MMA_AtomIJNS4_4SM904GMMA30MMA_64x64x32_F32E4M3E4M3_SS_TNILNSP_7ScaleInE1ELSR_1EEEEEENS4_6LayoutINS5_IJNSA_ILi2EEESC_SC_EEENS5_IJSC_NSA_ILi0EEESX_EEEEENS5_IJNS4_10UnderscoreES10_S10_EEEEENS4_13SM90_TMA_LOADENS4_14ComposedLayoutINS4_7SwizzleILi1ELi4ELi3EEENS4_18smem_ptr_flag_bitsILi8EEENSU_INS5_IJSB_SI_EEENS5_IJSI_SC_EEEEEEEvNS4_8identityENS4_23SM90_TMA_LOAD_MULTICASTES1C_vS1D_EENS_8epilogue10collective6detail29Sm90TmaWarpSpecializedAdapterINS1H_15DefaultEpilogueISK_SL_SL_NS1G_6thread17LinearCombinationISK_Li1EffLNS1L_9ScaleType4KindE0ELNS_15FloatRoundStyleE2ESK_EENS1_15EpilogueDefaultEEEEEvvEEEEvNT_6ParamsE,@"STO_CUDA_ENTRY STV_DEFAULT"
_ZN7cutlass13device_kernelINS_4gemm6kernel13GemmUniversalIN4cute5tupleIJiiiiEEENS1_10collective13CollectiveMmaINS1_37MainloopSm90TmaGmmaWarpSpecializedFP8ILi22ENS5_IJNS4_1CILi8EEENSA_ILi1EEESC_EEENS1_35KernelTmaWarpSpecializedCooperativeEEENS5_IJNSA_ILi256EEENSA_ILi64EEENSA_ILi32EEEEEENS_12float_e4m3_tENS5_IJlSC_lEEESK_SL_NS4_8TiledMMAINS4_8MMA_AtomIJNS4_4SM904GMMA30MMA_64x64x32_F32E4M3E4M3_SS_TNILNSP_7ScaleInE1ELSR_1EEEEEENS4_6LayoutINS5_IJNSA_ILi2EEESC_SC_EEENS5_IJSC_NSA_ILi0EEESX_EEEEENS5_IJNS4_10UnderscoreES10_S10_EEEEENS4_13SM90_TMA_LOADENS4_14ComposedLayoutINS4_7SwizzleILi1ELi4ELi3EEENS4_18smem_ptr_flag_bitsILi8EEENSU_INS5_IJSB_SI_EEENS5_IJSI_SC_EEEEEEEvNS4_8identityENS4_23SM90_TMA_LOAD_MULTICASTES1C_vS1D_EENS_8epilogue10collective6detail29Sm90TmaWarpSpecializedAdapterINS1H_15DefaultEpilogueISK_SL_SL_NS1G_6thread17LinearCombinationISK_Li1EffLNS1L_9ScaleType4KindE0ELNS_15FloatRoundStyleE2ESK_EENS1_15EpilogueDefaultEEEEEvvEEEEvNT_6ParamsE:
[----:B------:R-:W-:Y:S01]  /*0000*/  LDC R1, c[0x0][0x28] ;  /* 0x00000a00ff017b82 */ /* 0x000fe20000000800 */
[----:B------:R-:W0:Y:S01]  /*0010*/  S2R R0, SR_TID.X ;  /* 0x0000000000007919 */ /* 0x000e220000002100 */
[----:B------:R-:W-:Y:S01]  /*0020*/  ELECT P0, URZ, PT ;  /* 0x00000000003f782f */ /* 0x000fe20003800000 */
[----:B------:R-:W-:Y:S01]  /*0030*/  BSSY B0, `(.L_x_0) ;  /* 0x000000f000007945 */ /* 0x000fe20003800000 */
[--C-:B0-----:R-:W-:Y:S02]  /*0040*/  SHF.R.U32.HI R2, RZ, 0x5, R0.reuse ;  /* 0x00000005ff027819 */ /* 0x101fe40000011600 */
[----:B------:R-:W-:-:S03]  /*0050*/  SHF.R.U32.HI R3, RZ, 0x7, R0 ;  /* 0x00000007ff037819 */ /* 0x000fc60000011600 */
[----:B------:R-:W0:Y:S04]  /*0060*/  SHFL.IDX PT, R7, R2, RZ, 0x1f ;  /* 0x00001fff02077589 */ /* 0x000e2800000e0000 */
[----:B------:R-:W1:Y:S01]  /*0070*/  SHFL.IDX PT, R3, R3, RZ, 0x1f ;  /* 0x00001fff03037589 */ /* 0x000e6200000e0000 */
[----:B0-----:R-:W-:-:S13]  /*0080*/  ISETP.NE.OR P0, PT, R7, RZ, !P0 ;  /* 0x000000ff0700720c */ /* 0x001fda0004705670 */
[----:B-1----:R-:W-:Y:S05]  /*0090*/  @P0 BRA `(.L_x_1) ;  /* 0x0000000000200947 */ /* 0x002fea0003800000 */
[----:B------:R-:W-:Y:S02]  /*00a0*/  ULDC.64 UR4, c[0x0][0x198] ;  /* 0x0000660000047ab9 */ /* 0x000fe40000000a00 */
[----:B------:R-:W-:Y:S02]  /*00b0*/  UIADD3 UR6, UP0, UR4, 0xf0, URZ ;  /* 0x000000f004067890 */ /* 0x000fe4000ff1e03f */
[----:B------:R-:W-:Y:S02]  /*00c0*/  UIADD3 UR4, UP1, UR4, 0x1f0, URZ ;  /* 0x000001f004047890 */ /* 0x000fe4000ff3e03f */
[----:B------:R-:W-:Y:S02]  /*00d0*/  UIADD3.X UR7, URZ, UR5, URZ, UP0, !UPT ;  /* 0x000000053f077290 */ /* 0x000fe400087fe43f */
[----:B------:R-:W-:-:S07]  /*00e0*/  UIADD3.X UR5, URZ, UR5, URZ, UP1, !UPT ;  /* 0x000000053f057290 */ /* 0x000fce0008ffe43f */
[----:B------:R0:W-:Y:S02]  /*00f0*/  UTMACCTL.PF [UR6] ;  /* 0x00000000060079b9 */ /* 0x0001e40008040000 */
[----:B------:R0:W-:Y:S02]  /*0100*/  UTMACCTL.PF [UR4] ;  /* 0x00000000040079b9 */ /* 0x0001e40008040000 */
[----:B0-----:R-:W-:Y:S01]  /*0110*/  NOP ;  /* 0x0000000000007918 */ /* 0x001fe20000000000 */
.L_x_1:
[----:B------:R-:W-:Y:S05]  /*0120*/  BSYNC B0 ;  /* 0x0000000000007941 */ /* 0x000fea0003800000 */
.L_x_0:
[----:B------:R-:W0:Y:S01]  /*0130*/  SHFL.IDX PT, R4, R2, RZ, 0x1f ;  /* 0x00001fff02047589 */ /* 0x000e2200000e0000 */
[----:B------:R-:W-:-:S04]  /*0140*/  SHF.R.S32.HI R5, RZ, 0x1f, R0 ;  /* 0x0000001fff057819 */ /* 0x000fc80000011400 */
[----:B------:R-:W-:-:S04]  /*0150*/  LEA.HI R5, R5, R0, RZ, 0x7 ;  /* 0x0000000005057211 */ /* 0x000fc800078f38ff */
[----:B------:R-:W-:Y:S02]  /*0160*/  LOP3.LUT R5, R5, 0xffffff80, RZ, 0xc0, !PT ;  /* 0xffffff8005057812 */ /* 0x000fe400078ec0ff */
[----:B0-----:R-:W-:-:S13]  /*0170*/  ISETP.NE.AND P0, PT, R4, RZ, PT ;  /* 0x000000ff0400720c */ /* 0x001fda0003f05270 */
[----:B------:R-:W-:Y:S05]  /*0180*/  @P0 BRA `(.L_x_2) ;  /* 0x0000000000f40947 */ /* 0x000fea0003800000 */
[----:B------:R-:W-:Y:S01]  /*0190*/  ELECT P0, URZ, PT ;  /* 0x00000000003f782f */ /* 0x000fe20003800000 */
[----:B------:R-:W-:-:S12]  /*01a0*/  BSSY B0, `(.L_x_2) ;  /* 0x000003b000007945 */ /* 0x000fd80003800000 */
[----:B------:R-:W-:Y:S05]  /*01b0*/  @!P0 BRA `(.L_x_3) ;  /* 0x0000000000e48947 */ /* 0x000fea0003800000 */
[----:B------:R-:W0:Y:S01]  /*01c0*/  S2UR UR8, SR_CgaCtaId ;  /* 0x00000000000879c3 */ /* 0x000e220000008800 */
[----:B------:R-:W-:Y:S01]  /*01d0*/  UMOV UR4, 0x400 ;  /* 0x0000040000047882 */ /* 0x000fe20000000000 */
[----:B------:R-:W-:Y:S01]  /*01e0*/  UMOV UR5, 0x1 ;  /* 0x0000000100057882 */ /* 0x000fe20000000000 */
[----:B------:R-:W-:Y:S02]  /*01f0*/  UMOV UR6, 0x10 ;  /* 0x0000001000067882 */ /* 0x000fe40000000000 */
[----:B------:R-:W-:-:S04]  /*0200*/  UIADD3 UR6, -UR6, 0x100000, URZ ;  /* 0x0010000006067890 */ /* 0x000fc8000fffe13f */
[----:B------:R-:W-:Y:S02]  /*0210*/  USHF.L.U32 UR7, UR6, 0xb, URZ ;  /* 0x0000000b06077899 */ /* 0x000fe4000800063f */
[----:B------:R-:W-:Y:S02]  /*0220*/  USHF.L.U32 UR6, UR6, 0x1, URZ ;  /* 0x0000000106067899 */ /* 0x000fe4000800063f */
[----:B0-----:R-:W-:Y:S02]  /*0230*/  ULEA UR8, UR8, UR4, 0x18 ;  /* 0x0000000408087291 */ /* 0x001fe4000f8ec03f */
[----:B------:R-:W-:-:S04]  /*0240*/  UIADD3 UR4, -UR5, 0x100000, URZ ;  /* 0x0010000005047890 */ /* 0x000fc8000fffe13f */
[----:B------:R-:W-:Y:S02]  /*0250*/  USHF.L.U32 UR5, UR4, 0xb, URZ ;  /* 0x0000000b04057899 */ /* 0x000fe4000800063f */
[----:B------:R-:W-:Y:S01]  /*0260*/  USHF.L.U32 UR4, UR4, 0x1, URZ ;  /* 0x0000000104047899 */ /* 0x000fe2000800063f */
[----:B------:R-:W0:Y:S11]  /*0270*/  FENCE.VIEW.ASYNC.S ;  /* 0x00000000000073c6 */ /* 0x000e360000000000 */
[----:B0-----:R0:W1:Y:S01]  /*0280*/  SYNCS.EXCH.64 URZ, [UR8], UR4 ;  /* 0x00000004083f75b2 */ /* 0x0010620008000100 */
[----:B------:R0:W2:Y:S01]  /*0290*/  SYNCS.EXCH.64 URZ, [UR8+0xb0], UR6 ;  /* 0x0000b006083f75b2 */ /* 0x0000a20008000100 */
[----:B------:R0:W3:Y:S01]  /*02a0*/  SYNCS.EXCH.64 URZ, [UR8+0x8], UR4 ;  /* 0x00000804083f75b2 */ /* 0x0000e20008000100 */
[----:B------:R0:W4:Y:S01]  /*02b0*/  SYNCS.EXCH.64 URZ, [UR8+0xb8], UR6 ;  /* 0x0000b806083f75b2 */ /* 0x0001220008000100 */
[----:B------:R0:W0:Y:S01]  /*02c0*/  SYNCS.EXCH.64 URZ, [UR8+0x10], UR4 ;  /* 0x00001004083f75b2 */ /* 0x0000220008000100 */
        /* <DEDUP_REMOVED lines=39> */
[----:B-1234-:R-:W-:Y:S01]  /*0540*/  NOP ;  /* 0x0000000000007918 */ /* 0x01efe20000000000 */
.L_x_3:
[----:B0-----:R-:W-:Y:S05]  /*0550*/  BSYNC B0 ;  /* 0x0000000000007941 */ /* 0x001fea0003800000 */
.L_x_2:
[----:B------:R-:W0:Y:S01]  /*0560*/  SHFL.IDX PT, R2, R2, RZ, 0x1f ;  /* 0x00001fff02027589 */ /* 0x000e2200000e0000 */
[----:B------:R-:W-:Y:S01]  /*0570*/  IMAD.IADD R6, R0, 0x1, -R5 ;  /* 0x0000000100067824 */ /* 0x000fe200078e0a05 */
[----:B------:R-:W1:Y:S01]  /*0580*/  S2UR UR8, SR_CTAID.X ;  /* 0x00000000000879c3 */ /* 0x000e620000002500 */
[----:B------:R-:W-:Y:S01]  /*0590*/  SHF.R.S32.HI R11, RZ, 0x1f, R4 ;  /* 0x0000001fff0b7819 */ /* 0x000fe20000011404 */
[----:B------:R-:W2:Y:S01]  /*05a0*/  S2R R8, SR_CTAID.Y ;  /* 0x0000000000087919 */ /* 0x000ea20000002600 */
[----:B------:R-:W-:Y:S02]  /*05b0*/  ELECT P0, URZ, PT ;  /* 0x00000000003f782f */ /* 0x000fe40003800000 */
[----:B------:R-:W-:Y:S01]  /*05c0*/  SHF.R.S32.HI R5, RZ, 0x1f, R6 ;  /* 0x0000001fff057819 */ /* 0x000fe20000011406 */
[----:B------:R-:W-:Y:S01]  /*05d0*/  ULDC UR4, c[0x0][0x150] ;  /* 0x0000540000047ab9 */ /* 0x000fe20000000800 */
[----:B------:R-:W-:Y:S01]  /*05e0*/  LEA.HI R11, R11, R4, RZ, 0x2 ;  /* 0x000000040b0b7211 */ /* 0x000fe200078f10ff */
[----:B------:R-:W-:Y:S01]  /*05f0*/  VIADD R16, R3, 0xffffffff ;  /* 0xffffffff03107836 */ /* 0x000fe20000000000 */
[----:B------:R-:W-:Y:S01]  /*0600*/  LEA.HI R5, R5, R6, RZ, 0x3 ;  /* 0x0000000605057211 */ /* 0x000fe200078f18ff */
[----:B------:R-:W3:Y:S01]  /*0610*/  LDC R12, c[0x0][0x144] ;  /* 0x00005100ff0c7b82 */ /* 0x000ee20000000800 */
[----:B------:R-:W-:Y:S01]  /*0620*/  LOP3.LUT R11, R11, 0x3ffffffc, RZ, 0xc0, !PT ;  /* 0x3ffffffc0b0b7812 */ /* 0x000fe200078ec0ff */
[----:B------:R-:W-:Y:S01]  /*0630*/  NOP ;  /* 0x0000000000007918 */ /* 0x000fe20000000000 */
[--C-:B------:R-:W-:Y:S01]  /*0640*/  SHF.R.S32.HI R10, RZ, 0x3, R5.reuse ;  /* 0x00000003ff0a7819 */ /* 0x100fe20000011405 */
[----:B------:R-:W-:Y:S01]  /*0650*/  NOP ;  /* 0x0000000000007918 */ /* 0x000fe20000000000 */
[----:B------:R-:W-:Y:S01]  /*0660*/  SHF.R.S32.HI R5, RZ, 0x1f, R5 ;  /* 0x0000001fff057819 */ /* 0x000fe20000011405 */
[----:B------:R-:W-:Y:S01]  /*0670*/  IMAD.IADD R4, R4, 0x1, -R11 ;  /* 0x0000000104047824 */ /* 0x000fe200078e0a0b */
[----:B------:R-:W-:Y:S01]  /*0680*/  ISETP.NE.AND P4, PT, R3, RZ, PT ;  /* 0x000000ff0300720c */ /* 0x000fe20003f85270 */
[----:B------:R-:W4:Y:S01]  /*0690*/  LDC R15, c[0x0][0x140] ;  /* 0x00005000ff0f7b82 */ /* 0x000f220000000800 */
[----:B------:R-:W-:-:S02]  /*06a0*/  LEA.HI R5, R5, R10, RZ, 0x2 ;  /* 0x0000000a05057211 */ /* 0x000fc400078f10ff */
[----:B------:R-:W-:Y:S02]  /*06b0*/  ISETP.GE.U32.AND P6, PT, R16, 0x2, PT ;  /* 0x000000021000780c */ /* 0x000fe40003fc6070 */
[----:B------:R-:W-:Y:S02]  /*06c0*/  LOP3.LUT R5, R5, 0xfffffffc, RZ, 0xc0, !PT ;  /* 0xfffffffc05057812 */ /* 0x000fe400078ec0ff */
[----:B0-----:R-:W-:Y:S01]  /*06d0*/  ISETP.NE.OR P0, PT, R2, RZ, !P0 ;  /* 0x000000ff0200720c */ /* 0x001fe20004705670 */
[----:B------:R-:W0:Y:S01]  /*06e0*/  LDC R13, c[0x0][0x148] ;  /* 0x00005200ff0d7b82 */ /* 0x000e220000000800 */
[----:B-1----:R-:W-:Y:S01]  /*06f0*/  I2FP.F32.U32 R2, UR8 ;  /* 0x0000000800027c45 */ /* 0x002fe20008201000 */
[----:B------:R-:W-:-:S04]  /*0700*/  IMAD.IADD R5, R10, 0x1, -R5 ;  /* 0x000000010a057824 */ /* 0x000fc800078e0a05 */
[----:B------:R-:W-:Y:S01]  /*0710*/  FMUL R10, R2, UR4 ;  /* 0x00000004020a7c20 */ /* 0x000fe20008400000 */
[----:B------:R-:W-:Y:S01]  /*0720*/  IMAD R5, R4, 0x4, R5 ;  /* 0x0000000404057824 */ /* 0x000fe200078e0205 */
[----:B------:R-:W-:Y:S01]  /*0730*/  ULDC UR4, c[0x0][0x154] ;  /* 0x0000550000047ab9 */ /* 0x000fe20000000800 */
[----:B--2---:R-:W-:Y:S02]  /*0740*/  I2FP.F32.U32 R4, R8 ;  /* 0x0000000800047245 */ /* 0x004fe40000201000 */
[C---:B------:R-:W-:Y:S01]  /*0750*/  IMAD.SHL.U32 R2, R5.reuse, 0x4, RZ ;  /* 0x0000000405027824 */ /* 0x040fe200078e00ff */
[----:B------:R-:W1:Y:S01]  /*0760*/  F2I.U32.TRUNC.NTZ R10, R10 ;  /* 0x0000000a000a7305 */ /* 0x000e62000020f000 */
[----:B------:R-:W-:Y:S01]  /*0770*/  VOTEU.ALL UP0, P0 ;  /* 0x00000000003f7886 */ /* 0x000fe20000000000 */
[----:B------:R-:W-:Y:S01]  /*0780*/  FMUL R14, R4, UR4 ;  /* 0x00000004040e7c20 */ /* 0x000fe20008400000 */
[----:B------:R-:W-:Y:S01]  /*0790*/  UMOV UR4, 0x20 ;  /* 0x0000002000047882 */ /* 0x000fe20000000000 */
[----:B------:R-:W-:Y:S01]  /*07a0*/  LOP3.LUT R5, R5, 0xc, R2, 0x78, !PT ;  /* 0x0000000c05057812 */ /* 0x000fe200078e7802 */
[----:B------:R-:W-:Y:S01]  /*07b0*/  VOTEU.ALL UP1, P0 ;  /* 0x00000000003f7886 */ /* 0x000fe20000020000 */
[----:B------:R-:W2:Y:S01]  /*07c0*/  @!UP0 S2UR UR7, SR_CgaCtaId ;  /* 0x00000000000789c3 */ /* 0x000ea20000008800 */
[----:B------:R-:W-:Y:S01]  /*07d0*/  @!UP0 UMOV UR6, 0x400 ;  /* 0x0000040000068882 */ /* 0x000fe20000000000 */
[----:B------:R-:W-:Y:S01]  /*07e0*/  SHF.R.S32.HI R2, RZ, 0x1f, R5 ;  /* 0x0000001fff027819 */ /* 0x000fe20000011405 */
[----:B------:R-:W5:Y:S01]  /*07f0*/  F2I.U32.TRUNC.NTZ R14, R14 ;  /* 0x0000000e000e7305 */ /* 0x000f62000020f000 */
[----:B------:R-:W-:-:S04]  /*0800*/  @!UP0 UIADD3 UR4, -UR4, 0x100000, URZ ;  /* 0x0010000004048890 */ /* 0x000fc8000fffe13f */
[----:B------:R-:W-:Y:S02]  /*0810*/  @!UP0 USHF.L.U32 UR5, UR4, 0xb, URZ ;  /* 0x0000000b04058899 */ /* 0x000fe4000800063f */
[----:B------:R-:W-:Y:S01]  /*0820*/  @!UP0 USHF.L.U32 UR4, UR4, 0x1, URZ ;  /* 0x0000000104048899 */ /* 0x000fe2000800063f */
[----:B----4-:R-:W-:Y:S02]  /*0830*/  ISETP.EQ.U32.AND P2, PT, R15, 0x1, PT ;  /* 0x000000010f00780c */ /* 0x010fe40003f42070 */
[----:B------:R-:W-:Y:S01]  /*0840*/  LEA.HI R4, R2, R5, RZ, 0x3 ;  /* 0x0000000502047211 */ /* 0x000fe200078f18ff */
[----:B-1----:R-:W-:Y:S01]  /*0850*/  IMAD.MOV R11, RZ, RZ, -R10 ;  /* 0x000000ffff0b7224 */ /* 0x002fe200078e0a0a */
[----:B------:R-:W-:Y:S02]  /*0860*/  SHF.R.S32.HI R2, RZ, 0x1f, R7 ;  /* 0x0000001fff027819 */ /* 0x000fe40000011407 */
[----:B------:R-:W-:Y:S01]  /*0870*/  LOP3.LUT R10, R4, 0xfffffff8, RZ, 0xc0, !PT ;  /* 0xfffffff8040a7812 */ /* 0x000fe200078ec0ff */
[----:B---3--:R-:W-:Y:S01]  /*0880*/  IMAD R12, R12, R11, UR8 ;  /* 0x000000080c0c7e24 */ /* 0x008fe2000f8e020b */
[----:B------:R-:W-:-:S03]  /*0890*/  LEA.HI R2, R2, R7, RZ, 0x2 ;  /* 0x0000000702027211 */ /* 0x000fc600078f10ff */
[----:B------:R-:W-:Y:S01]  /*08a0*/  IMAD.IADD R11, R5, 0x1, -R10 ;  /* 0x00000001050b7824 */ /* 0x000fe200078e0a0a */
[----:B------:R-:W-:Y:S01]  /*08b0*/  LOP3.LUT R2, R2, 0xfffffffc, RZ, 0xc0, !PT ;  /* 0xfffffffc02027812 */ /* 0x000fe200078ec0ff */
[----:B-----5:R-:W-:-:S03]  /*08c0*/  IMAD.MOV R20, RZ, RZ, -R14 ;  /* 0x000000ffff147224 */ /* 0x020fc600078e0a0e */
[----:B------:R-:W-:Y:S01]  /*08d0*/  ISETP.NE.AND P3, PT, R11, R12, PT ;  /* 0x0000000c0b00720c */ /* 0x000fe20003f65270 */
[----:B------:R-:W-:Y:S01]  /*08e0*/  IMAD.IADD R7, R7, 0x1, -R2 ;  /* 0x0000000107077824 */ /* 0x000fe200078e0a02 */
[----:B--2---:R-:W-:Y:S01]  /*08f0*/  @!UP0 ULEA UR6, UR7, UR6, 0x18 ;  /* 0x0000000607068291 */ /* 0x004fe2000f8ec03f */
[----:B0-----:R-:W-:Y:S01]  /*0900*/  IMAD R11, R13, R20, R8 ;  /* 0x000000140d0b7224 */ /* 0x001fe200078e0208 */
[----:B------:R-:W-:Y:S01]  /*0910*/  VOTEU.ALL UP0, P0 ;  /* 0x00000000003f7886 */ /* 0x000fe20000000000 */
[----:B------:R-:W-:Y:S01]  /*0920*/  LOP3.LUT P0, RZ, R6, 0x7, RZ, 0xc0, !PT ;  /* 0x0000000706ff7812 */ /* 0x000fe2000780c0ff */
[----:B------:R-:W-:Y:S01]  /*0930*/  IMAD.MOV.U32 R6, RZ, RZ, 0x1 ;  /* 0x00000001ff067424 */ /* 0x000fe200078e00ff */
[----:B------:R-:W-:Y:S02]  /*0940*/  ISETP.NE.AND P1, PT, R7, 0x3, PT ;  /* 0x000000030700780c */ /* 0x000fe40003f25270 */
[----:B------:R-:W-:Y:S02]  /*0950*/  ISETP.LT.U32.AND P0, PT, R5, 0x8, !P0 ;  /* 0x000000080500780c */ /* 0x000fe40004701070 */
[----:B------:R-:W-:-:S02]  /*0960*/  ISETP.EQ.OR P1, PT, R7, RZ, !P1 ;  /* 0x000000ff0700720c */ /* 0x000fc40004f22670 */
[----:B------:R-:W-:Y:S01]  /*0970*/  @P3 SHF.R.S32.HI R4, RZ, 0x3, R4 ;  /* 0x00000003ff043819 */ /* 0x000fe20000011404 */
[----:B------:R-:W0:Y:S02]  /*0980*/  FENCE.VIEW.ASYNC.S ;  /* 0x00000000000073c6 */ /* 0x000e240000000000 */
[----:B0-----:R0:W1:Y:S01]  /*0990*/  @!UP0 SYNCS.EXCH.64 URZ, [UR6+0x170], UR4 ;  /* 0x00017004063f85b2 */ /* 0x0010620008000100 */
[----:B------:R-:W-:Y:S02]  /*09a0*/  ISETP.EQ.AND P1, PT, R3, RZ, P1 ;  /* 0x000000ff0300720c */ /* 0x000fe40000f22270 */
[----:B------:R-:W-:Y:S02]  /*09b0*/  @P3 ISETP.NE.AND P5, PT, R4, R11, PT ;  /* 0x0000000b0400320c */ /* 0x000fe40003fa5270 */
[----:B------:R-:W-:Y:S02]  /*09c0*/  SEL R3, RZ, 0x1, !P0 ;  /* 0x00000001ff037807 */ /* 0x000fe40004000000 */
[----:B------:R-:W-:-:S02]  /*09d0*/  @P3 SEL R6, RZ, 0x1, P5 ;  /* 0x00000001ff063807 */ /* 0x000fc40002800000 */
[----:B------:R-:W-:Y:S02]  /*09e0*/  SEL R4, RZ, 0x1, !P1 ;  /* 0x00000001ff047807 */ /* 0x000fe40004800000 */
[----:B------:R-:W-:Y:S02]  /*09f0*/  LOP3.LUT R6, R6, R3, RZ, 0xc0, !PT ;  /* 0x0000000306067212 */ /* 0x000fe400078ec0ff */
[----:B------:R-:W-:Y:S01]  /*0a00*/  SEL R4, R4, 0x2, P6 ;  /* 0x0000000204047807 */ /* 0x000fe20003000000 */
[----:B------:R0:W2:Y:S01]  /*0a10*/  @!UP1 SYNCS.EXCH.64 URZ, [UR6+0x178], UR4 ;  /* 0x00017804063f95b2 */ /* 0x0000a20008000100 */
[----:B------:R-:W-:Y:S01]  /*0a20*/  NOP ;  /* 0x0000000000007918 */ /* 0x000fe20000000000 */
[----:B------:R-:W-:Y:S05]  /*0a30*/  @!P2 BRA `(.L_x_4) ;  /* 0x000000000008a947 */ /* 0x000fea0003800000 */
[----:B-12---:R-:W-:Y:S01]  /*0a40*/  UCGABAR_ARV ;  /* 0x00000000000079c7 */ /* 0x006fe20008000000 */
[----:B------:R-:W-:Y:S05]  /*0a50*/  BRA `(.L_x_5) ;  /* 0x0000000000047947 */ /* 0x000fea0003800000 */
.L_x_4:
[----:B-12---:R-:W-:Y:S01]  /*0a60*/  NOP ;  /* 0x0000000000007918 */ /* 0x006fe20000000000 */
.L_x_5:
[----:B------:R-:W1:Y:S01]  /*0a70*/  LDC R2, c[0x0][0x65c] ;  /* 0x00019700ff027b82 */ /* 0x000e620000000800 */
[----:B------:R-:W-:Y:S01]  /*0a80*/  IMAD.MOV.U32 R3, RZ, RZ, RZ ;  /* 0x000000ffff037224 */ /* 0x000fe200078e00ff */
[----:B-1----:R-:W-:Y:S01]  /*0a90*/  ISETP.NE.AND P3, PT, R2, 0x1, PT ;  /* 0x000000010200780c */ /* 0x002fe20003f65270 */
[----:B------:R-:W-:-:S12]  /*0aa0*/  IMAD.U32 R2, RZ, RZ, UR8 ;  /* 0x00000008ff027e24 */ /* 0x000fd8000f8e00ff */
[----:B------:R-:W1:Y:S01]  /*0ab0*/  @P3 LDC R15, c[0x0][0x10] ;  /* 0x00000400ff0f3b82 */ /* 0x000e620000000800 */
[----:B------:R-:W-:Y:S02]  /*0ac0*/  @P3 IMAD.MOV.U32 R9, RZ, RZ, RZ ;  /* 0x000000ffff093224 */ /* 0x000fe400078e00ff */
[----:B------:R-:W-:-:S05]  /*0ad0*/  @P3 IMAD.MOV.U32 R17, RZ, RZ, RZ ;  /* 0x000000ffff113224 */ /* 0x000fca00078e00ff */
[----:B------:R-:W2:Y:S01]  /*0ae0*/  @!P3 LDC R11, c[0x0][0xc] ;  /* 0x00000300ff0bbb82 */ /* 0x000ea20000000800 */
[----:B-1----:R-:W-:-:S04]  /*0af0*/  @P3 IMAD.WIDE.U32 R14, R15, UR8, R8 ;  /* 0x000000080f0e3c25 */ /* 0x002fc8000f8e0008 */
[----:B--2---:R-:W-:-:S04]  /*0b00*/  @!P3 IMAD.WIDE.U32 R10, R8, R11, R2 ;  /* 0x0000000b080ab225 */ /* 0x004fc800078e0002 */
[----:B------:R-:W-:Y:S02]  /*0b10*/  @P3 IMAD.MOV.U32 R2, RZ, RZ, R14 ;  /* 0x000000ffff023224 */ /* 0x000fe400078e000e */
[----:B------:R-:W-:Y:S02]  /*0b20*/  @P3 IMAD.IADD R3, R15, 0x1, R17 ;  /* 0x000000010f033824 */ /* 0x000fe400078e0211 */
[----:B------:R-:W-:Y:S02]  /*0b30*/  @!P3 IMAD.MOV.U32 R2, RZ, RZ, R10 ;  /* 0x000000ffff02b224 */ /* 0x000fe400078e000a */
[----:B------:R-:W-:Y:S01]  /*0b40*/  @!P3 IMAD.MOV.U32 R3, RZ, RZ, R11 ;  /* 0x000000ffff03b224 */ /* 0x000fe200078e000b */
[----:B------:R-:W-:Y:S06]  /*0b50*/  @!P2 BRA `(.L_x_6) ;  /* 0x00000000000ca947 */ /* 0x000fec0003800000 */
[----:B------:R-:W-:Y:S01]  /*0b60*/  UCGABAR_WAIT ;  /* 0x0000000000007dc7 */ /* 0x000fe20008000000 */
[----:B------:R-:W-:Y:S01]  /*0b70*/  CCTL.IVALL ;  /* 0x00000000ff00798f */ /* 0x000fe20002000000 */
[----:B------:R-:W-:Y:S05]  /*0b80*/  BRA `(.L_x_7) ;  /* 0x0000000000047947 */ /* 0x000fea0003800000 */
.L_x_6:
[----:B------:R-:W-:Y:S06]  /*0b90*/  BAR.SYNC.DEFER_BLOCKING 0x0 ;  /* 0x0000000000007b1d */ /* 0x000fec0000010000 */
.L_x_7:
[----:B------:R-:W-:Y:S05]  /*0ba0*/  @!P4 BRA `(.L_x_8) ;  /* 0x00000074009cc947 */ /* 0x000fea0003800000 */
[----:B------:R-:W-:-:S13]  /*0bb0*/  ISETP.GT.U32.AND P0, PT, R16, 0x1, PT ;  /* 0x000000011000780c */ /* 0x000fda0003f04070 */
[----:B0-----:R-:W-:Y:S05]  /*0bc0*/  @P0 EXIT ;  /* 0x000000000000094d */ /* 0x001fea0003800000 */
[----:B------:R-:W-:Y:S01]  /*0bd0*/  ULDC.64 UR4, c[0x0][0x650] ;  /* 0x0001940000047ab9 */ /* 0x000fe20000000a00 */
[----:B------:R-:W-:Y:S01]  /*0be0*/  PRMT R14, RZ, 0x7610, R14 ;  /* 0x00007610ff0e7816 */ /* 0x000fe2000000000e */
[----:B------:R-:W-:Y:S01]  /*0bf0*/  IMAD.MOV.U32 R10, RZ, RZ, -0x1 ;  /* 0xffffffffff0a7424 */ /* 0x000fe200078e00ff */
[----:B------:R-:W-:Y:S01]  /*0c00*/  ISETP.GE.U32.AND P0, PT, R2, UR4, PT ;  /* 0x0000000402007c0c */ /* 0x000fe2000bf06070 */
[----:B------:R-:W-:Y:S02]  /*0c10*/  IMAD.MOV.U32 R11, RZ, RZ, -0x1 ;  /* 0xffffffffff0b7424 */ /* 0x000fe400078e00ff */
[----:B------:R-:W-:Y:S01]  /*0c20*/  IMAD.MOV.U32 R7, RZ, RZ, -0x1 ;  /* 0xffffffffff077424 */ /* 0x000fe200078e00ff */
[----:B------:R-:W-:-:S13]  /*0c30*/  ISETP.GE.U32.AND.EX P0, PT, R3, UR5, PT, P0 ;  /* 0x0000000503007c0c */ /* 0x000fda000bf06100 */
[----:B------:R-:W-:Y:S05]  /*0c40*/  @P0 BRA `(.L_x_9) ;  /* 0x0000000400280947 */ /* 0x000fea0003800000 */
[----:B------:R-:W0:Y:S01]  /*0c50*/  LDC.64 R22, c[0x0][0x628] ;  /* 0x00018a00ff167b82 */ /* 0x000e220000000a00 */
[----:B------:R-:W-:Y:S02]  /*0c60*/  IMAD.MOV.U32 R10, RZ, RZ, R2 ;  /* 0x000000ffff0a7224 */ /* 0x000fe400078e0002 */
[----:B------:R-:W-:-:S05]  /*0c70*/  IMAD.MOV.U32 R11, RZ, RZ, R3 ;  /* 0x000000ffff0b7224 */ /* 0x000fca00078e0003 */
[----:B------:R-:W1:Y:S08]  /*0c80*/  LDC R18, c[0x0][0x630] ;  /* 0x00018c00ff127b82 */ /* 0x000e700000000800 */
[----:B------:R-:W2:Y:S01]  /*0c90*/  LDC.64 R24, c[0x0][0x620] ;  /* 0x00018800ff187b82 */ /* 0x000ea20000000a00 */
[----:B0-----:R-:W-:-:S04]  /*0ca0*/  ISETP.NE.U32.AND P0, PT, R22, RZ, PT ;  /* 0x000000ff1600720c */ /* 0x001fc80003f05070 */
[----:B------:R-:W-:-:S13]  /*0cb0*/  ISETP.NE.AND.EX P0, PT, R23, RZ, PT, P0 ;  /* 0x000000ff1700720c */ /* 0x000fda0003f05300 */
[----:B-12---:R-:W-:Y:S05]  /*0cc0*/  @!P0 BRA `(.L_x_10) ;  /* 0x0000000000288947 */ /* 0x006fea0003800000 */
[----:B------:R-:W0:Y:S02]  /*0cd0*/  LDC R7, c[0x0][0x634] ;  /* 0x00018d00ff077b82 */ /* 0x000e240000000800 */
[----:B0-----:R-:W-:-:S05]  /*0ce0*/  IADD3 R7, P0, R2, R7, RZ ;  /* 0x0000000702077210 */ /* 0x001fca0007f1e0ff */
[----:B------:R-:W-:-:S04]  /*0cf0*/  IMAD.X R19, RZ, RZ, R3, P0 ;  /* 0x000000ffff137224 */ /* 0x000fc800000e0603 */
[----:B------:R-:W-:-:S04]  /*0d00*/  IMAD.WIDE.U32 R10, R19, R22, RZ ;  /* 0x00000016130a7225 */ /* 0x000fc800078e00ff */
[----:B------:R-:W-:-:S04]  /*0d10*/  IMAD.WIDE.U32 R14, P0, R7, R23, R10 ;  /* 0x00000017070e7225 */ /* 0x000fc8000780000a */
[----:B------:R-:W-:-:S04]  /*0d20*/  IMAD.WIDE.U32 R10, R7, R22, RZ ;  /* 0x00000016070a7225 */ /* 0x000fc800078e00ff */
[----:B------:R-:W-:Y:S01]  /*0d30*/  IMAD.X R17, RZ, RZ, RZ, P0 ;  /* 0x000000ffff117224 */ /* 0x000fe200000e06ff */
[----:B------:R-:W-:Y:S01]  /*0d40*/  IADD3 RZ, P0, R11, R14, RZ ;  /* 0x0000000e0bff7210 */ /* 0x000fe20007f1e0ff */
[----:B------:R-:W-:-:S04]  /*0d50*/  IMAD.MOV.U32 R16, RZ, RZ, R15 ;  /* 0x000000ffff107224 */ /* 0x000fc800078e000f */
[----:B------:R-:W-:-:S08]  /*0d60*/  IMAD.WIDE.U32.X R10, R19, R23, R16, P0 ;  /* 0x00000017130a7225 */ /* 0x000fd000000e0410 */
.L_x_10:
[----:B------:R-:W0:Y:S01]  /*0d70*/  LDC.64 R26, c[0x0][0x640] ;  /* 0x00019000ff1a7b82 */ /* 0x000e220000000a00 */
[--C-:B------:R-:W-:Y:S01]  /*0d80*/  SHF.R.U64 R28, R10, R18, R11.reuse ;  /* 0x000000120a1c7219 */ /* 0x100fe2000000120b */
[----:B------:R-:W-:Y:S01]  /*0d90*/  IMAD R29, R13, R20, R8 ;  /* 0x000000140d1d7224 */ /* 0x000fe200078e0208 */
[----:B------:R-:W-:Y:S01]  /*0da0*/  SHF.R.U32.HI R7, RZ, R18, R11 ;  /* 0x00000012ff077219 */ /* 0x000fe2000001160b */
[----:B------:R-:W-:Y:S01]  /*0db0*/  IMAD.MOV.U32 R23, RZ, RZ, 0x1 ;  /* 0x00000001ff177424 */ /* 0x000fe200078e00ff */
[----:B------:R-:W-:-:S03]  /*0dc0*/  IADD3 R9, P0, RZ, -R28, RZ ;  /* 0x8000001cff097210 */ /* 0x000fc60007f1e0ff */
[----:B------:R-:W1:Y:S02]  /*0dd0*/  LDC R16, c[0x0][0x618] ;  /* 0x00018600ff107b82 */ /* 0x000e640000000800 */
[----:B------:R-:W-:Y:S02]  /*0de0*/  IMAD.X R7, RZ, RZ, ~R7, P0 ;  /* 0x000000ffff077224 */ /* 0x000fe400000e0e07 */
[----:B------:R-:W-:-:S04]  /*0df0*/  IMAD.WIDE.U32 R10, R9, R24, R2 ;  /* 0x00000018090a7225 */ /* 0x000fc800078e0002 */
[----:B------:R-:W2:Y:S01]  /*0e00*/  LDC R15, c[0x0][0x608] ;  /* 0x00018200ff0f7b82 */ /* 0x000ea20000000800 */
[----:B------:R-:W-:-:S04]  /*0e10*/  IMAD R14, R7, R24, RZ ;  /* 0x00000018070e7224 */ /* 0x000fc800078e02ff */
[----:B------:R-:W-:-:S03]  /*0e20*/  IMAD R7, R9, R25, R14 ;  /* 0x0000001909077224 */ /* 0x000fc600078e020e */
[----:B------:R-:W3:Y:S01]  /*0e30*/  LDC R22, c[0x0][0x658] ;  /* 0x00019600ff167b82 */ /* 0x000ee20000000800 */
[----:B------:R-:W-:Y:S01]  /*0e40*/  IMAD.IADD R7, R11, 0x1, R7 ;  /* 0x000000010b077824 */ /* 0x000fe200078e0207 */
[----:B0-----:R-:W-:-:S04]  /*0e50*/  ISETP.NE.U32.AND P0, PT, R26, RZ, PT ;  /* 0x000000ff1a00720c */ /* 0x001fc80003f05070 */
[----:B------:R-:W-:Y:S02]  /*0e60*/  ISETP.NE.AND.EX P0, PT, R27, RZ, PT, P0 ;  /* 0x000000ff1b00720c */ /* 0x000fe40003f05300 */
[----:B------:R-:W0:Y:S01]  /*0e70*/  LDC R18, c[0x0][0x600] ;  /* 0x00018000ff127b82 */ /* 0x000e220000000800 */
[-CC-:B-1----:R-:W-:Y:S02]  /*0e80*/  SHF.R.U64 R19, R10, R16.reuse, R7.reuse ;  /* 0x000000100a137219 */ /* 0x182fe40000001207 */
[----:B------:R-:W-:Y:S01]  /*0e90*/  SHF.R.U32.HI R10, RZ, R16, R7 ;  /* 0x00000010ff0a7219 */ /* 0x000fe20000011607 */
[----:B------:R-:W-:-:S04]  /*0ea0*/  IMAD.MOV.U32 R7, RZ, RZ, -0x1 ;  /* 0xffffffffff077424 */ /* 0x000fc800078e00ff */
[----:B------:R-:W1:Y:S01]  /*0eb0*/  LDC R21, c[0x0][0x648] ;  /* 0x00019200ff157b82 */ /* 0x000e620000000800 */
[-CC-:B--2---:R-:W-:Y:S02]  /*0ec0*/  SHF.R.U64 R16, R19, R15.reuse, R10.reuse ;  /* 0x0000000f13107219 */ /* 0x184fe4000000120a */
[----:B------:R-:W-:-:S05]  /*0ed0*/  SHF.R.U32.HI R9, RZ, R15, R10 ;  /* 0x0000000fff097219 */ /* 0x000fca000001160a */
[----:B------:R-:W2:Y:S01]  /*0ee0*/  LDC R24, c[0x0][0x638] ;  /* 0x00018e00ff187b82 */ /* 0x000ea20000000800 */
[-CC-:B---3--:R-:W-:Y:S02]  /*0ef0*/  SHF.R.U64 R20, R16, R22.reuse, R9.reuse ;  /* 0x0000001610147219 */ /* 0x188fe40000001209 */
[-C--:B------:R-:W-:Y:S02]  /*0f00*/  SHF.L.U32 R7, R7, R22.reuse, RZ ;  /* 0x0000001607077219 */ /* 0x080fe400000006ff */
[----:B------:R-:W-:Y:S01]  /*0f10*/  SHF.R.U32.HI R9, RZ, R22, R9 ;  /* 0x00000016ff097219 */ /* 0x000fe20000011609 */
[----:B------:R-:W-:Y:S01]  /*0f20*/  IMAD.MOV.U32 R8, RZ, RZ, R20 ;  /* 0x000000ffff087224 */ /* 0x000fe200078e0014 */
[----:B------:R-:W-:Y:S01]  /*0f30*/  LOP3.LUT R13, RZ, R7, RZ, 0x33, !PT ;  /* 0x00000007ff0d7212 */ /* 0x000fe200078e33ff */
[----:B------:R-:W3:Y:S01]  /*0f40*/  LDC R25, c[0x0][0x610] ;  /* 0x00018400ff197b82 */ /* 0x000ee20000000800 */
[----:B------:R-:W-:Y:S05]  /*0f50*/  @!P0 BRA `(.L_x_11) ;  /* 0x0000000000288947 */ /* 0x000fea0003800000 */
[----:B------:R-:W4:Y:S02]  /*0f60*/  LDC R7, c[0x0][0x64c] ;  /* 0x00019300ff077b82 */ /* 0x000f240000000800 */
[----:B----4-:R-:W-:-:S05]  /*0f70*/  IADD3 R7, P0, R20, R7, RZ ;  /* 0x0000000714077210 */ /* 0x010fca0007f1e0ff */
        /* <DEDUP_REMOVED lines=8> */
.L_x_11:
[----:B-1----:R-:W-:Y:S01]  /*1000*/  SHF.R.U64 R9, R8, R21, R9 ;  /* 0x0000001508097219 */ /* 0x002fe20000001209 */
[----:B0-----:R-:W-:Y:S01]  /*1010*/  VIADD R10, R18, 0xffffffff ;  /* 0xffffffff120a7836 */ /* 0x001fe20000000000 */
[----:B------:R-:W-:Y:S01]  /*1020*/  SHF.L.U32 R7, R23, R22, RZ ;  /* 0x0000001617077219 */ /* 0x000fe200000006ff */
[----:B------:R-:W-:Y:S01]  /*1030*/  IMAD.MOV.U32 R14, RZ, RZ, 0x1 ;  /* 0x00000001ff0e7424 */ /* 0x000fe200078e00ff */
[----:B------:R-:W-:Y:S01]  /*1040*/  LOP3.LUT R8, R16, R13, RZ, 0xc0, !PT ;  /* 0x0000000d10087212 */ /* 0x000fe200078ec0ff */
[----:B------:R-:W-:Y:S01]  /*1050*/  IMAD.MOV R11, RZ, RZ, -R9 ;  /* 0x000000ffff0b7224 */ /* 0x000fe200078e0a09 */
[----:B------:R-:W-:Y:S02]  /*1060*/  SEL R12, R12, R29, !P3 ;  /* 0x0000001d0c0c7207 */ /* 0x000fe40005800000 */
[----:B------:R-:W-:Y:S01]  /*1070*/  LOP3.LUT R10, R19, R10, RZ, 0xc0, !PT ;  /* 0x0000000a130a7212 */ /* 0x000fe200078ec0ff */
[----:B------:R-:W-:Y:S02]  /*1080*/  IMAD R9, R7, R9, R8 ;  /* 0x0000000907097224 */ /* 0x000fe400078e0208 */
[----:B--2---:R-:W-:-:S02]  /*1090*/  IMAD R7, R11, R24, R20 ;  /* 0x000000180b077224 */ /* 0x004fc400078e0214 */
[----:B---3--:R-:W-:Y:S02]  /*10a0*/  IMAD R12, R9, R25, R12 ;  /* 0x00000019090c7224 */ /* 0x008fe400078e020c */
[----:B------:R-:W-:-:S05]  /*10b0*/  IMAD R7, R7, R18, R10 ;  /* 0x0000001207077224 */ /* 0x000fca00078e020a */
[----:B------:R-:W-:Y:S02]  /*10c0*/  SEL R11, R7, R12, !P3 ;  /* 0x0000000c070b7207 */ /* 0x000fe40005800000 */
[----:B------:R-:W-:Y:S01]  /*10d0*/  SEL R10, R12, R7, !P3 ;  /* 0x000000070c0a7207 */ /* 0x000fe20005800000 */
[----:B------:R-:W-:-:S07]  /*10e0*/  IMAD.MOV.U32 R7, RZ, RZ, R28 ;  /* 0x000000ffff077224 */ /* 0x000fce00078e001c */
.L_x_9:
[----:B------:R-:W-:-:S08]  /*10f0*/  NOP ;  /* 0x0000000000007918 */ /* 0x000fd00000000000 */
[----:B------:R-:W0:Y:S02]  /*1100*/  USETMAXREG.TRY_ALLOC.CTAPOOL UP0, 0xe8 ;  /* 0x000000e8000079c8 */ /* 0x000e240008000600 */
[----:B0-----:R-:W-:-:S13]  /*1110*/  PLOP3.LUT P0, PT, PT, PT, UP0, 0x80, 0x0 ;  /* 0x000000000000781c */ /* 0x001fda0003f0f008 */
[----:B------:R-:W-:Y:S05]  /*1120*/  @!P0 BRA `(.L_x_9) ;  /* 0xfffffffc00f08947 */ /* 0x000fea000383ffff */
[----:B------:R-:W-:Y:S01]  /*1130*/  ULDC.64 UR4, c[0x0][0x598] ;  /* 0x0001660000047ab9 */ /* 0x000fe20000000a00 */
[----:B------:R-:W-:Y:S01]  /*1140*/  ULDC.64 UR16, c[0x0][0x208] ;  /* 0x0000820000107ab9 */ /* 0x000fe20000000a00 */
[----:B------:R-:W-:-:S04]  /*1150*/  ISETP.NE.U32.AND P0, PT, RZ, UR4, PT ;  /* 0x00000004ff007c0c */ /* 0x000fc8000bf05070 */
[----:B------:R-:W-:-:S13]  /*1160*/  ISETP.NE.AND.EX P0, PT, RZ, UR5, PT, P0 ;  /* 0x00000005ff007c0c */ /* 0x000fda000bf05300 */
[----:B------:R-:W-:Y:S05]  /*1170*/  @!P0 BRA `(.L_x_12) ;  /* 0x00000000001c8947 */ /* 0x000fea0003800000 */
[----:B------:R-:W0:Y:S02]  /*1180*/  LDC.64 R8, c[0x0][0x598] ;  /* 0x00016600ff087b82 */ /* 0x000e240000000a00 */
[----:B0-----:R-:W2:Y:S02]  /*1190*/  LDG.E.64 R8, desc[UR16][R8.64] ;  /* 0x0000001008087981 */ /* 0x001ea4000c1e1b00 */
[----:B--2---:R-:W-:-:S04]  /*11a0*/  ISETP.NE.U32.AND P0, PT, R8, RZ, PT ;  /* 0x000000ff0800720c */ /* 0x004fc80003f05070 */
[----:B------:R-:W-:-:S13]  /*11b0*/  ISETP.NE.AND.EX P0, PT, R9, RZ, PT, P0 ;  /* 0x000000ff0900720c */ /* 0x000fda0003f05300 */
[----:B------:R-:W-:Y:S05]  /*11c0*/  @!P0 BRA `(.L_x_12) ;  /* 0x0000000000088947 */ /* 0x000fea0003800000 */
[----:B------:R0:W5:Y:S01]  /*11d0*/  LD.E R8, desc[UR16][R8.64] ;  /* 0x0000001008087980 */ /* 0x000162000c101900 */
[----:B------:R-:W-:Y:S05]  /*11e0*/  BRA `(.L_x_13) ;  /* 0x0000000000207947 */ /* 0x000fea0003800000 */
.L_x_12:
[----:B------:R-:W-:Y:S02]  /*11f0*/  ULDC.64 UR4, c[0x0][0x588] ;  /* 0x0001620000047ab9 */ /* 0x000fe40000000a00 */
[----:B------:R-:W-:-:S04]  /*1200*/  ISETP.NE.U32.AND P0, PT, RZ, UR4, PT ;  /* 0x00000004ff007c0c */ /* 0x000fc8000bf05070 */
[----:B------:R-:W-:-:S13]  /*1210*/  ISETP.NE.AND.EX P0, PT, RZ, UR5, PT, P0 ;  /* 0x00000005ff007c0c */ /* 0x000fda000bf05300 */
[----:B------:R-:W-:Y:S05]  /*1220*/  @!P0 BRA `(.L_x_14) ;  /* 0x00000000000c8947 */ /* 0x000fea0003800000 */
[----:B------:R-:W0:Y:S02]  /*1230*/  LDC.64 R8, c[0x0][0x588] ;  /* 0x00016200ff087b82 */ /* 0x000e240000000a00 */
[----:B0-----:R1:W5:Y:S01]  /*1240*/  LDG.E R8, desc[UR16][R8.64] ;  /* 0x0000001008087981 */ /* 0x001362000c1e1900 */
[----:B------:R-:W-:Y:S05]  /*1250*/  BRA `(.L_x_13) ;  /* 0x0000000000047947 */ /* 0x000fea0003800000 */
.L_x_14:
[----:B------:R-:W2:Y:S02]  /*1260*/  LDC R8, c[0x0][0x580] ;  /* 0x00016000ff087b82 */ /* 0x000ea40000000800 */
.L_x_13:
[----:B------:R-:W-:Y:S02]  /*1270*/  ULDC.64 UR4, c[0x0][0x5a0] ;  /* 0x0001680000047ab9 */ /* 0x000fe40000000a00 */
[----:B------:R-:W-:-:S04]  /*1280*/  ISETP.NE.U32.AND P0, PT, RZ, UR4, PT ;  /* 0x00000004ff007c0c */ /* 0x000fc8000bf05070 */
[----:B------:R-:W-:-:S13]  /*1290*/  ISETP.NE.AND.EX P0, PT, RZ, UR5, PT, P0 ;  /* 0x00000005ff007c0c */ /* 0x000fda000bf05300 */
[----:B------:R-:W-:Y:S05]  /*12a0*/  @!P0 BRA `(.L_x_15) ;  /* 0x00000000001c8947 */ /* 0x000fea0003800000 */
[----:B------:R-:W3:Y:S02]  /*12b0*/  LDC.64 R12, c[0x0][0x5a0] ;  /* 0x00016800ff0c7b82 */ /* 0x000ee40000000a00 */
[----:B---3--:R-:W3:Y:S02]  /*12c0*/  LDG.E.64 R12, desc[UR16][R12.64] ;  /* 0x000000100c0c7981 */ /* 0x008ee4000c1e1b00 */
[----:B---3--:R-:W-:-:S04]  /*12d0*/  ISETP.NE.U32.AND P0, PT, R12, RZ, PT ;  /* 0x000000ff0c00720c */ /* 0x008fc80003f05070 */
[----:B------:R-:W-:-:S13]  /*12e0*/  ISETP.NE.AND.EX P0, PT, R13, RZ, PT, P0 ;  /* 0x000000ff0d00720c */ /* 0x000fda0003f05300 */
[----:B------:R-:W-:Y:S05]  /*12f0*/  @!P0 BRA `(.L_x_15) ;  /* 0x0000000000088947 */ /* 0x000fea0003800000 */
[----:B01----:R0:W5:Y:S01]  /*1300*/  LD.E R9, desc[UR16][R12.64] ;  /* 0x000000100c097980 */ /* 0x003162000c101900 */
[----:B------:R-:W-:Y:S05]  /*1310*/  BRA `(.L_x_16) ;  /* 0x0000000000207947 */ /* 0x000fea0003800000 */
.L_x_15:
[----:B------:R-:W-:Y:S02]  /*1320*/  ULDC.64 UR4, c[0x0][0x590] ;  /* 0x0001640000047ab9 */ /* 0x000fe40000000a00 */
[----:B------:R-:W-:-:S04]  /*1330*/  ISETP.NE.U32.AND P0, PT, RZ, UR4, PT ;  /* 0x00000004ff007c0c */ /* 0x000fc8000bf05070 */
[----:B------:R-:W-:-:S13]  /*1340*/  ISETP.NE.AND.EX P0, PT, RZ, UR5, PT, P0 ;  /* 0x00000005ff007c0c */ /* 0x000fda000bf05300 */
[----:B------:R-:W-:Y:S05]  /*1350*/  @!P0 BRA `(.L_x_17) ;  /* 0x00000000000c8947 */ /* 0x000fea0003800000 */
[----:B------:R-:W0:Y:S02]  /*1360*/  LDC.64 R12, c[0x0][0x590] ;  /* 0x00016400ff0c7b82 */ /* 0x000e240000000a00 */
[----:B01----:R1:W5:Y:S01]  /*1370*/  LDG.E R9, desc[UR16][R12.64] ;  /* 0x000000100c097981 */ /* 0x003362000c1e1900 */
[----:B------:R-:W-:Y:S05]  /*1380*/  BRA `(.L_x_16) ;  /* 0x0000000000047947 */ /* 0x000fea0003800000 */
.L_x_17:
[----:B01----:R-:W3:Y:S02]  /*1390*/  LDC R9, c[0x0][0x584] ;  /* 0x00016100ff097b82 */ /* 0x003ee40000000800 */
.L_x_16:
[----:B------:R-:W-:-:S13]  /*13a0*/  LOP3.LUT P0, RZ, R14, 0xff, RZ, 0xc0, !PT ;  /* 0x000000ff0eff7812 */ /* 0x000fda000780c0ff */
[----:B------:R-:W-:Y:S05]  /*13b0*/  @!P0 EXIT ;  /* 0x000000000000894d */ /* 0x000fea0003800000 */
[----:B------:R-:W-:Y:S01]  /*13c0*/  ULDC UR4, c[0x0][0x28c] ;  /* 0x0000a30000047ab9 */ /* 0x000fe20000000800 */
[----:B------:R-:W-:Y:S01]  /*13d0*/  LOP3.LUT R144, R4, 0x1, RZ, 0xfc, !PT ;  /* 0x0000000104907812 */ /* 0x000fe200078efcff */
[----:B------:R-:W-:-:S04]  /*13e0*/  UIADD3 UR4, UR4, 0x1f, URZ ;  /* 0x0000001f04047890 */ /* 0x000fc8000fffe03f */
[----:B------:R-:W-:-:S04]  /*13f0*/  USHF.R.S32.HI UR5, URZ, 0x1f, UR4 ;  /* 0x0000001f3f057899 */ /* 0x000fc80008011404 */
[----:B------:R-:W-:-:S03]  /*1400*/  ULEA.HI UR5, UR5, UR4, URZ, 0x5 ;  /* 0x0000000405057291 */ /* 0x000fc6000f8f283f */
[----:B------:R-:W-:Y:S01]  /*1410*/  UMOV UR4, URZ ;  /* 0x0000003f00047c82 */ /* 0x000fe20008000000 */
[----:B------:R-:W-:-:S03]  /*1420*/  USHF.R.S32.HI UR9, URZ, 0x5, UR5 ;  /* 0x000000053f097899 */ /* 0x000fc60008011405 */
[----:B------:R-:W-:-:S09]  /*1430*/  UMOV UR5, URZ ;  /* 0x0000003f00057c82 */ /* 0x000fd20008000000 */
.L_x_172:
[----:B01----:R-:W-:Y:S01]  /*1440*/  LOP3.LUT R12, R0, 0x80, RZ, 0xc0, !PT ;  /* 0x00000080000c7812 */ /* 0x003fe200078ec0ff */
[----:B------:R-:W0:Y:S01]  /*1450*/  S2UR UR13, SR_CgaCtaId ;  /* 0x00000000000d79c3 */ /* 0x000e220000008800 */
[----:B------:R-:W-:Y:S01]  /*1460*/  UMOV UR12, 0x400 ;  /* 0x00000400000c7882 */ /* 0x000fe20000000000 */
[----:B------:R-:W-:Y:S01]  /*1470*/  UMOV UR6, URZ ;  /* 0x0000003f00067c82 */ /* 0x000fe20008000000 */
[----:B------:R-:W-:Y:S01]  /*1480*/  SHF.R.U32.HI R12, RZ, 0x7, R12 ;  /* 0x00000007ff0c7819 */ /* 0x000fe2000001160c */
[----:B------:R-:W-:Y:S01]  /*1490*/  UMOV UR7, URZ ;  /* 0x0000003f00077c82 */ /* 0x000fe20008000000 */
[----:B------:R-:W-:Y:S01]  /*14a0*/  UMOV UR18, UR5 ;  /* 0x0000000500127c82 */ /* 0x000fe20008000000 */
[----:B------:R-:W-:Y:S02]  /*14b0*/  CS2R R20, SRZ ;  /* 0x0000000000147805 */ /* 0x000fe4000001ff00 */
[----:B------:R-:W-:Y:S01]  /*14c0*/  CS2R R18, SRZ ;  /* 0x0000000000127805 */ /* 0x000fe2000001ff00 */
[----:B------:R-:W1:Y:S01]  /*14d0*/  LDC R13, c[0x0][0x28c] ;  /* 0x0000a300ff0d7b82 */ /* 0x000e620000000800 */
[----:B----4-:R-:W4:Y:S01]  /*14e0*/  SHFL.IDX PT, R12, R12, RZ, 0x1f ;  /* 0x00001fff0c0c7589 */ /* 0x010f2200000e0000 */
[----:B------:R-:W-:-:S02]  /*14f0*/  CS2R R22, SRZ ;  /* 0x0000000000167805 */ /* 0x000fc4000001ff00 */
[----:B------:R-:W-:Y:S02]  /*1500*/  CS2R R88, SRZ ;  /* 0x0000000000587805 */ /* 0x000fe4000001ff00 */
[----:B------:R-:W-:Y:S02]  /*1510*/  CS2R R90, SRZ ;  /* 0x00000000005a7805 */ /* 0x000fe4000001ff00 */
[----:B------:R-:W-:Y:S02]  /*1520*/  CS2R R92, SRZ ;  /* 0x00000000005c7805 */ /* 0x000fe4000001ff00 */
[----:B------:R-:W-:Y:S02]  /*1530*/  CS2R R94, SRZ ;  /* 0x00000000005e7805 */ /* 0x000fe4000001ff00 */
[----:B------:R-:W-:Y:S02]  /*1540*/  CS2R R98, SRZ ;  /* 0x0000000000627805 */ /* 0x000fe4000001ff00 */
        /* <DEDUP_REMOVED lines=16> */
[----:B-1----:R-:W-:Y:S02]  /*1650*/  ISETP.GE.AND P0, PT, R13, 0x1, PT ;  /* 0x000000010d00780c */ /* 0x002fe40003f06270 */
[----:B------:R-:W-:Y:S02]  /*1660*/  CS2R R130, SRZ ;  /* 0x0000000000827805 */ /* 0x000fe4000001ff00 */
[----:B----4-:R-:W-:-:S02]  /*1670*/  R2UR UR8, R12 ;  /* 0x000000000c0872ca */ /* 0x010fc400000e0000 */
[----:B------:R-:W-:Y:S02]  /*1680*/  CS2R R132, SRZ ;  /* 0x0000000000847805 */ /* 0x000fe4000001ff00 */
[----:B------:R-:W-:Y:S02]  /*1690*/  CS2R R134, SRZ ;  /* 0x0000000000867805 */ /* 0x000fe4000001ff00 */
[----:B------:R-:W-:Y:S02]  /*16a0*/  CS2R R136, SRZ ;  /* 0x0000000000887805 */ /* 0x000fe4000001ff00 */
[----:B------:R-:W-:Y:S02]  /*16b0*/  CS2R R138, SRZ ;  /* 0x00000000008a7805 */ /* 0x000fe4000001ff00 */
[----:B------:R-:W-:Y:S02]  /*16c0*/  CS2R R140, SRZ ;  /* 0x00000000008c7805 */ /* 0x000fe4000001ff00 */
[----:B------:R-:W-:Y:S01]  /*16d0*/  CS2R R142, SRZ ;  /* 0x00000000008e7805 */ /* 0x000fe2000001ff00 */
[----:B------:R-:W-:Y:S01]  /*16e0*/  IMAD.MOV.U32 R145, RZ, RZ, RZ ;  /* 0x000000ffff917224 */ /* 0x000fe200078e00ff */
[----:B------:R-:W-:Y:S01]  /*16f0*/  CS2R R56, SRZ ;  /* 0x0000000000387805 */ /* 0x000fe2000001ff00 */
[----:B------:R-:W-:Y:S01]  /*1700*/  IMAD.MOV.U32 R147, RZ, RZ, RZ ;  /* 0x000000ffff937224 */ /* 0x000fe200078e00ff */
[----:B------:R-:W-:Y:S01]  /*1710*/  CS2R R58, SRZ ;  /* 0x00000000003a7805 */ /* 0x000fe2000001ff00 */
[----:B------:R-:W-:Y:S01]  /*1720*/  IMAD.U32 R16, RZ, RZ, UR4 ;  /* 0x00000004ff107e24 */ /* 0x000fe2000f8e00ff */
[----:B------:R-:W-:Y:S01]  /*1730*/  CS2R R60, SRZ ;  /* 0x00000000003c7805 */ /* 0x000fe2000001ff00 */
[----:B------:R-:W-:Y:S01]  /*1740*/  ULEA.HI UR10, UR8, UR8, URZ, 0x1 ;  /* 0x00000008080a7291 */ /* 0x000fe2000f8f083f */
[----:B------:R-:W-:-:S02]  /*1750*/  CS2R R62, SRZ ;  /* 0x00000000003e7805 */ /* 0x000fc4000001ff00 */
[----:B------:R-:W-:Y:S02]  /*1760*/  CS2R R64, SRZ ;  /* 0x0000000000407805 */ /* 0x000fe4000001ff00 */
[----:B------:R-:W-:Y:S01]  /*1770*/  CS2R R66, SRZ ;  /* 0x0000000000427805 */ /* 0x000fe2000001ff00 */
[----:B------:R-:W-:Y:S01]  /*1780*/  ULOP3.LUT UR11, UR10, 0x1ffffe, URZ, 0xc0, !UPT ;  /* 0x001ffffe0a0b7892 */ /* 0x000fe2000f8ec03f */
[----:B------:R-:W-:Y:S01]  /*1790*/  CS2R R68, SRZ ;  /* 0x0000000000447805 */ /* 0x000fe2000001ff00 */
[----:B0-----:R-:W-:Y:S01]  /*17a0*/  ULEA UR10, UR13, UR12, 0x18 ;  /* 0x0000000c0d0a7291 */ /* 0x001fe2000f8ec03f */
[----:B------:R-:W-:Y:S01]  /*17b0*/  CS2R R70, SRZ ;  /* 0x0000000000467805 */ /* 0x000fe2000001ff00 */
[----:B------:R-:W-:Y:S01]  /*17c0*/  UIADD3 UR11, UR8, -UR11, URZ ;  /* 0x8000000b080b7290 */ /* 0x000fe2000fffe03f */
[----:B------:R-:W-:Y:S02]  /*17d0*/  CS2R R72, SRZ ;  /* 0x0000000000487805 */ /* 0x000fe4000001ff00 */
[----:B------:R-:W-:Y:S01]  /*17e0*/  CS2R R74, SRZ ;  /* 0x00000000004a7805 */ /* 0x000fe2000001ff00 */
[----:B------:R-:W-:Y:S01]  /*17f0*/  UMOV UR8, URZ ;  /* 0x0000003f00087c82 */ /* 0x000fe20008000000 */
[----:B------:R-:W-:Y:S01]  /*1800*/  ULEA UR11, UR11, UR10, 0xb ;  /* 0x0000000a0b0b7291 */ /* 0x000fe2000f8e583f */
[----:B------:R-:W-:-:S02]  /*1810*/  CS2R R76, SRZ ;  /* 0x00000000004c7805 */ /* 0x000fc4000001ff00 */
[----:B------:R-:W-:Y:S02]  /*1820*/  CS2R R78, SRZ ;  /* 0x00000000004e7805 */ /* 0x000fe4000001ff00 */
[----:B------:R-:W-:Y:S01]  /*1830*/  CS2R R80, SRZ ;  /* 0x0000000000507805 */ /* 0x000fe2000001ff00 */
[----:B------:R-:W-:Y:S01]  /*1840*/  UIADD3 UR11, UR11, 0x280, URZ ;  /* 0x000002800b0b7890 */ /* 0x000fe2000fffe03f */
[----:B------:R-:W-:Y:S02]  /*1850*/  CS2R R82, SRZ ;  /* 0x0000000000527805 */ /* 0x000fe4000001ff00 */
[----:B------:R-:W-:Y:S02]  /*1860*/  CS2R R84, SRZ ;  /* 0x0000000000547805 */ /* 0x000fe4000001ff00 */
[----:B------:R-:W-:Y:S01]  /*1870*/  CS2R R86, SRZ ;  /* 0x0000000000567805 */ /* 0x000fe2000001ff00 */
[----:B------:R-:W-:Y:S01]  /*1880*/  USHF.R.U32.HI UR11, URZ, 0x4, UR11 ;  /* 0x000000043f0b7899 */ /* 0x000fe2000801160b */
[----:B------:R-:W-:-:S02]  /*1890*/  CS2R R24, SRZ ;  /* 0x0000000000187805 */ /* 0x000fc4000001ff00 */
[----:B------:R-:W-:Y:S02]  /*18a0*/  CS2R R26, SRZ ;  /* 0x00000000001a7805 */ /* 0x000fe4000001ff00 */
[----:B------:R-:W-:Y:S01]  /*18b0*/  CS2R R28, SRZ ;  /* 0x00000000001c7805 */ /* 0x000fe2000001ff00 */
[----:B------:R-:W-:Y:S01]  /*18c0*/  ULOP3.LUT UR11, UR11, 0x3fff, URZ, 0xc0, !UPT ;  /* 0x00003fff0b0b7892 */ /* 0x000fe2000f8ec03f */
        /* <DEDUP_REMOVED lines=12> */
[----:B------:R-:W-:Y:S01]  /*1990*/  CS2R R54, SRZ ;  /* 0x0000000000367805 */ /* 0x000fe2000001ff00 */
[----:B--23--:R-:W-:Y:S06]  /*19a0*/  @!P0 BRA `(.L_x_18) ;  /* 0x0000000800308947 */ /* 0x00cfec0003800000 */
[----:B------:R-:W-:-:S13]  /*19b0*/  ISETP.NE.AND P1, PT, R144, 0x3, PT ;  /* 0x000000039000780c */ /* 0x000fda0003f25270 */
[----:B------:R-:W-:Y:S05]  /*19c0*/  @!P1 BRA `(.L_x_19) ;  /* 0x0000000000049947 */ /* 0x000fea0003800000 */
[----:B------:R-:W-:Y:S01]  /*19d0*/  BPT.TRAP 0x1 ;  /* 0x000000040000795c */ /* 0x000fe20000300000 */
.L_x_19:
[----:B------:R-:W-:Y:S01]  /*19e0*/  ULEA UR7, UR5, UR10, 0x3 ;  /* 0x0000000a05077291 */ /* 0x000fe2000f8e183f */
[----:B------:R-:W-:-:S05]  /*19f0*/  IMAD.U32 R12, RZ, RZ, UR4 ;  /* 0x00000004ff0c7e24 */ /* 0x000fca000f8e00ff */
[----:B------:R-:W-:-:S04]  /*1a00*/  SHF.L.U32 R12, R12, 0x1f, RZ ;  /* 0x0000001f0c0c7819 */ /* 0x000fc800000006ff */
[----:B------:R0:W1:Y:S01]  /*1a10*/  SYNCS.PHASECHK.TRANS64.TRYWAIT P0, [UR7], R12 ;  /* 0x0000000cff0075a7 */ /* 0x0000620008000147 */
[----:B------:R-:W-:Y:S05]  /*1a20*/  @!P1 BRA `(.L_x_20) ;  /* 0x0000000000049947 */ /* 0x000fea0003800000 */
[----:B------:R-:W-:Y:S01]  /*1a30*/  BPT.TRAP 0x1 ;  /* 0x000000040000795c */ /* 0x000fe20000300000 */
.L_x_20:
[----:B------:R-:W-:Y:S01]  /*1a40*/  UMOV UR6, 0x1 ;  /* 0x0000000100067882 */ /* 0x000fe20000000000 */
[----:B------:R-:W-:Y:S01]  /*1a50*/  IMAD.MOV.U32 R20, RZ, RZ, RZ ;  /* 0x000000ffff147224 */ /* 0x000fe200078e00ff */
[----:B-1----:R-:W-:Y:S06]  /*1a60*/  @P0 BRA `(.L_x_21) ;  /* 0x0000000000080947 */ /* 0x002fec0003800000 */
[----:B------:R-:W1:Y:S02]  /*1a70*/  SYNCS.PHASECHK.TRANS64.TRYWAIT P0, [UR7], R12 ;  /* 0x0000000cff0075a7 */ /* 0x000e640008000147 */
[----:B-1----:R-:W-:Y:S05]  /*1a80*/  @!P0 BRA `(.L_x_22) ;  /* 0x0000008400d08947 */ /* 0x002fea0003800000 */
.L_x_21:
[----:B------:R-:W-:Y:S01]  /*1a90*/  UIADD3 UR7, UR10, 0x2c280, URZ ;  /* 0x0002c2800a077890 */ /* 0x000fe2000fffe03f */
[----:B------:R-:W-:Y:S01]  /*1aa0*/  WARPGROUP.ARRIVE ;  /* 0x00000000000079c5 */ /* 0x000fe20000000000 */
[----:B------:R-:W-:Y:S01]  /*1ab0*/  ULOP3.LUT UR12, UR11, 0x10000, URZ, 0xfc, !UPT ;  /* 0x000100000b0c7892 */ /* 0x000fe2000f8efc3f */
[----:B------:R-:W-:Y:S01]  /*1ac0*/  IMAD.MOV.U32 R21, RZ, RZ, RZ ;  /* 0x000000ffff157224 */ /* 0x000fe200078e00ff */
[----:B------:R-:W-:Y:S01]  /*1ad0*/  USHF.R.U32.HI UR7, URZ, 0x4, UR7 ;  /* 0x000000043f077899 */ /* 0x000fe20008011607 */
[----:B------:R-:W-:Y:S01]  /*1ae0*/  CS2R R18, SRZ ;  /* 0x0000000000127805 */ /* 0x000fe2000001ff00 */
[----:B------:R-:W-:Y:S01]  /*1af0*/  ULEA UR12, UR5, UR12, 0x9 ;  /* 0x0000000c050c7291 */ /* 0x000fe2000f8e483f */
[----:B------:R-:W-:Y:S01]  /*1b00*/  CS2R R22, SRZ ;  /* 0x0000000000167805 */ /* 0x000fe2000001ff00 */
[----:B------:R-:W-:Y:S01]  /*1b10*/  ULOP3.LUT UR7, UR7, 0x3fff, URZ, 0xc0, !UPT ;  /* 0x00003fff07077892 */ /* 0x000fe2000f8ec03f */
[----:B------:R-:W-:Y:S01]  /*1b20*/  CS2R R88, SRZ ;  /* 0x0000000000587805 */ /* 0x000fe2000001ff00 */
[----:B------:R-:W-:Y:S01]  /*1b30*/  UMOV UR13, 0xc0000010 ;  /* 0xc0000010000d7882 */ /* 0x000fe20000000000 */
[----:B------:R-:W-:Y:S01]  /*1b40*/  UMOV UR15, 0xc0000010 ;  /* 0xc0000010000f7882 */ /* 0x000fe20000000000 */
[----:B------:R-:W-:Y:S01]  /*1b50*/  ULOP3.LUT UR7, UR7, 0x10000, URZ, 0xfc, !UPT ;  /* 0x0001000007077892 */ /* 0x000fe2000f8efc3f */
[----:B------:R-:W-:-:S02]  /*1b60*/  CS2R R90, SRZ ;  /* 0x00000000005a7805 */ /* 0x000fc4000001ff00 */
[----:B------:R-:W-:Y:S02]  /*1b70*/  CS2R R92, SRZ ;  /* 0x00000000005c7805 */ /* 0x000fe4000001ff00 */
[----:B------:R-:W-:Y:S01]  /*1b80*/  CS2R R94, SRZ ;  /* 0x00000000005e7805 */ /* 0x000fe2000001ff00 */
[----:B------:R-:W-:Y:S01]  /*1b90*/  ULEA UR14, UR5, UR7, 0x7 ;  /* 0x00000007050e7291 */ /* 0x000fe2000f8e383f */
[----:B------:R-:W-:Y:S01]  /*1ba0*/  CS2R R98, SRZ ;  /* 0x0000000000627805 */ /* 0x000fe2000001ff00 */
[----:B------:R-:W-:Y:S01]  /*1bb0*/  UIADD3 UR7, UR12, 0x100, URZ ;  /* 0x000001000c077890 */ /* 0x000fe2000fffe03f */
[----:B------:R-:W-:Y:S02]  /*1bc0*/  CS2R R96, SRZ ;  /* 0x0000000000607805 */ /* 0x000fe4000001ff00 */
[----:B------:R-:W-:Y:S02]  /*1bd0*/  CS2R R100, SRZ ;  /* 0x0000000000647805 */ /* 0x000fe4000001ff00 */
[----:B------:R-:W-:-:S02]  /*1be0*/  CS2R R102, SRZ ;  /* 0x0000000000667805 */ /* 0x000fc4000001ff00 */
[----:B------:R-:W-:Y:S02]  /*1bf0*/  CS2R R104, SRZ ;  /* 0x0000000000687805 */ /* 0x000fe4000001ff00 */
[----:B------:R-:W-:Y:S02]  /*1c00*/  CS2R R106, SRZ ;  /* 0x00000000006a7805 */ /* 0x000fe4000001ff00 */
[----:B------:R-:W-:Y:S01]  /*1c10*/  CS2R R110, SRZ ;  /* 0x00000000006e7805 */ /* 0x000fe2000001ff00 */
[----:B------:R-:W-:Y:S01]  /*1c20*/  QGMMA.64x64x32.F32.E4M3.E4M3 R56, gdesc[UR12], RZ, !UPT ;  /* 0x00e000000c3879f3 */ /* 0x000fe2000c7008ff */
[----:B------:R-:W-:Y:S01]  /*1c30*/  UMOV UR12, UR7 ;  /* 0x00000007000c7c82 */ /* 0x000fe20008000000 */
[----:B------:R-:W-:Y:S01]  /*1c40*/  ULDC UR7, c[0x0][0x50c] ;  /* 0x0001430000077ab9 */ /* 0x000fe20000000800 */
[----:B------:R-:W-:Y:S01]  /*1c50*/  UMOV UR13, 0xc0000010 ;  /* 0xc0000010000d7882 */ /* 0x000fe20000000000 */
[----:B------:R-:W-:Y:S01]  /*1c60*/  UISETP.NE.AND UP0, UPT, UR7, 0x1, UPT ;  /* 0x000000010700788c */ /* 0x000fe2000bf05270 */
[----:B------:R-:W-:Y:S01]  /*1c70*/  QGMMA.64x64x32.F32.E4M3.E4M3 R24, gdesc[UR12], RZ, !UPT, gsb0 ;  /* 0x00e000000c1879f3 */ /* 0x000fe2000c0008ff */
[----:B------:R-:W-:-:S02]  /*1c80*/  CS2R R108, SRZ ;  /* 0x00000000006c7805 */ /* 0x000fc4000001ff00 */
[----:B------:R-:W-:Y:S01]  /*1c90*/  CS2R R112, SRZ ;  /* 0x0000000000707805 */ /* 0x000fe2000001ff00 */
[----:B------:R-:W-:Y:S01]  /*1ca0*/  USEL UR7, URZ, 0x1, UP0 ;  /* 0x000000013f077887 */ /* 0x000fe20008000000 */
[----:B------:R-:W-:Y:S02]  /*1cb0*/  CS2R R114, SRZ ;  /* 0x0000000000727805 */ /* 0x000fe4000001ff00 */
[----:B------:R-:W-:Y:S02]  /*1cc0*/  CS2R R116, SRZ ;  /* 0x0000000000747805 */ /* 0x000fe4000001ff00 */
[----:B------:R-:W-:Y:S02]  /*1cd0*/  CS2R R118, SRZ ;  /* 0x0000000000767805 */ /* 0x000fe4000001ff00 */
[----:B------:R-:W-:Y:S02]  /*1ce0*/  CS2R R120, SRZ ;  /* 0x0000000000787805 */ /* 0x000fe4000001ff00 */
[----:B------:R-:W-:-:S02]  /*1cf0*/  CS2R R122, SRZ ;  /* 0x00000000007a7805 */ /* 0x000fc4000001ff00 */
[----:B------:R-:W-:Y:S02]  /*1d00*/  ISETP.NE.AND P0, PT, RZ, UR7, PT ;  /* 0x00000007ff007c0c */ /* 0x000fe4000bf05270 */
        /* <DEDUP_REMOVED lines=9> */
[----:B------:R-:W-:Y:S01]  /*1da0*/  CS2R R142, SRZ ;  /* 0x00000000008e7805 */ /* 0x000fe2000001ff00 */
[----:B------:R-:W-:Y:S02]  /*1db0*/  IMAD.MOV.U32 R145, RZ, RZ, RZ ;  /* 0x000000ffff917224 */ /* 0x000fe400078e00ff */
[----:B------:R-:W-:Y:S01]  /*1dc0*/  IMAD.MOV.U32 R147, RZ, RZ, RZ ;  /* 0x000000ffff937224 */ /* 0x000fe200078e00ff */
[----:B------:R-:W-:Y:S06]  /*1dd0*/  @!P0 BRA `(.L_x_23) ;  /* 0x0000000400088947 */ /* 0x000fec0003800000 */
[----:B------:R-:W-:Y:S02]  /*1de0*/  WARPGROUP.DEPBAR.LE gsb0, 0x0 ;  /* 0x00008000000079c5 */ /* 0x000fe40000010000 */
[----:B------:R-:W-:-:S01]  /*1df0*/  FADD R147, RZ, R56 ;  /* 0x00000038ff937221 */ /* 0x000fc20000000000 */
[----:B------:R-:W-:Y:S01]  /*1e00*/  FADD R142, RZ, R57 ;  /* 0x00000039ff8e7221 */ /* 0x000fe20000000000 */
        /* <DEDUP_REMOVED lines=62> */
[----:B------:R-:W-:-:S06]  /*21f0*/  UMOV UR6, URZ ;  /* 0x0000003f00067c82 */ /* 0x000fcc0008000000 */
.L_x_23:
[----:B------:R-:W-:-:S04]  /*2200*/  UIADD3 UR18, UR5, 0x1, URZ ;  /* 0x0000000105127890 */ /* 0x000fc8000fffe03f */
[----:B------:R-:W-:-:S04]  /*2210*/  UISETP.NE.AND UP0, UPT, UR18, 0x16, UPT ;  /* 0x000000161200788c */ /* 0x000fc8000bf05270 */
[----:B------:R-:W-:Y:S02]  /*2220*/  USEL UR8, URZ, 0x1, UP0 ;  /* 0x000000013f087887 */ /* 0x000fe40008000000 */
[----:B------:R-:W-:Y:S02]  /*2230*/  USEL UR18, UR18, URZ, UP0 ;  /* 0x0000003f12127287 */ /* 0x000fe40008000000 */
[----:B------:R-:W-:-:S06]  /*2240*/  ULOP3.LUT UR8, UR4, UR8, URZ, 0x3c, !UPT ;  /* 0x0000000804087292 */ /* 0x000fcc000f8e3c3f */
[----:B------:R-:W-:Y:S01]  /*2250*/  IMAD.U32 R16, RZ, RZ, UR8 ;  /* 0x00000008ff107e24 */ /* 0x000fe2000f8e00ff */
[----:B------:R-:W-:-:S06]  /*2260*/  UMOV UR8, 0x1 ;  /* 0x0000000100087882 */ /* 0x000fcc0000000000 */
.L_x_18:
[----:B------:R-:W-:-:S04]  /*2270*/  UISETP.LT.AND UP0, UPT, UR9, 0x1, UPT ;  /* 0x000000010900788c */ /* 0x000fc8000bf01270 */
[----:B------:R-:W-:-:S04]  /*2280*/  USEL UR12, UR9, 0x1, UP0 ;  /* 0x00000001090c7887 */ /* 0x000fc80008000000 */
[----:B------:R-:W-:-:S04]  /*2290*/  UIADD3 UR12, UR9, -UR12, URZ ;  /* 0x8000000c090c7290 */ /* 0x000fc8000fffe03f */
[----:B------:R-:W-:-:S06]  /*22a0*/  UISETP.GE.AND UP0, UPT, UR12, 0x1, UPT ;  /* 0x000000010c00788c */ /* 0x000fcc000bf06270 */
[----:B------:R-:W-:-:S13]  /*22b0*/  PLOP3.LUT P0, PT, PT, PT, UP0, 0x80, 0x0 ;  /* 0x000000000000781c */ /* 0x000fda0003f0f008 */
[----:B------:R-:W-:Y:S05]  /*22c0*/  @!P0 BRA `(.L_x_24) ;  /* 0x0000000800048947 */ /* 0x000fea0003800000 */
[----:B01----:R-:W-:Y:S01]  /*22d0*/  IMAD.U32 R12, RZ, RZ, UR12 ;  /* 0x0000000cff0c7e24 */ /* 0x003fe2000f8e00ff */
[----:B------:R-:W-:Y:S01]  /*22e0*/  ULDC UR19, c[0x0][0x50c] ;  /* 0x0001430000137ab9 */ /* 0x000fe20000000800 */
[----:B------:R-:W-:-:S07]  /*22f0*/  IMAD.U32 R13, RZ, RZ, UR5 ;  /* 0x00000005ff0d7e24 */ /* 0x000fce000f8e00ff */
.L_x_32:
[----:B------:R-:W-:-:S13]  /*2300*/  ISETP.NE.AND P1, PT, R144, 0x3, PT ;  /* 0x000000039000780c */ /* 0x000fda0003f25270 */
[----:B------:R-:W-:Y:S05]  /*2310*/  @!P1 BRA `(.L_x_25) ;  /* 0x0000000000049947 */ /* 0x000fea0003800000 */
[----:B------:R-:W-:Y:S01]  /*2320*/  BPT.TRAP 0x1 ;  /* 0x000000040000795c */ /* 0x000fe20000300000 */
.L_x_25:
[----:B------:R-:W0:Y:S01]  /*2330*/  S2UR UR12, SR_CgaCtaId ;  /* 0x00000000000c79c3 */ /* 0x000e220000008800 */
[----:B------:R-:W-:Y:S01]  /*2340*/  UMOV UR10, 0x400 ;  /* 0x00000400000a7882 */ /* 0x000fe20000000000 */
[----:B------:R-:W-:Y:S01]  /*2350*/  SHF.L.U32 R14, R16, 0x1f, RZ ;  /* 0x0000001f100e7819 */ /* 0x000fe200000006ff */
[----:B0-----:R-:W-:-:S04]  /*2360*/  ULEA UR10, UR12, UR10, 0x18 ;  /* 0x0000000a0c0a7291 */ /* 0x001fc8000f8ec03f */
[----:B------:R-:W-:-:S09]  /*2370*/  ULEA UR12, UR18, UR10, 0x3 ;  /* 0x0000000a120c7291 */ /* 0x000fd2000f8e183f */
[----:B------:R0:W1:Y:S01]  /*2380*/  SYNCS.PHASECHK.TRANS64.TRYWAIT P0, [UR12], R14 ;  /* 0x0000000eff0075a7 */ /* 0x000062000800014c */
[----:B------:R-:W-:Y:S05]  /*2390*/  @!P1 BRA `(.L_x_26) ;  /* 0x0000000000049947 */ /* 0x000fea0003800000 */
[----:B------:R-:W-:Y:S01]  /*23a0*/  BPT.TRAP 0x1 ;  /* 0x000000040000795c */ /* 0x000fe20000300000 */
.L_x_26:
[----:B-1----:R-:W-:Y:S05]  /*23b0*/  @P0 BRA `(.L_x_27) ;  /* 0x0000000000080947 */ /* 0x002fea0003800000 */
[----:B------:R-:W1:Y:S02]  /*23c0*/  SYNCS.PHASECHK.TRANS64.TRYWAIT P0, [UR12], R14 ;  /* 0x0000000eff0075a7 */ /* 0x000e64000800014c */
[----:B-1----:R-:W-:Y:S05]  /*23d0*/  @!P0 BRA `(.L_x_28) ;  /* 0x0000007c00948947 */ /* 0x002fea0003800000 */
.L_x_27:
[----:B------:R-:W-:Y:S01]  /*23e0*/  UIADD3 UR12, UR10, 0x2c280, URZ ;  /* 0x0002c2800a0c7890 */ /* 0x000fe2000fffe03f */
[----:B------:R-:W-:Y:S01]  /*23f0*/  WARPGROUP.ARRIVE ;  /* 0x00000000000079c5 */ /* 0x000fe20000000000 */
[----:B------:R-:W-:Y:S02]  /*2400*/  UISETP.NE.AND UP0, UPT, UR7, URZ, UPT ;  /* 0x0000003f0700728c */ /* 0x000fe4000bf05270 */
[----:B------:R-:W-:Y:S02]  /*2410*/  USHF.R.U32.HI UR12, URZ, 0x4, UR12 ;  /* 0x000000043f0c7899 */ /* 0x000fe4000801160c */
[----:B------:R-:W-:Y:S02]  /*2420*/  USEL UR8, UR8, URZ, !UP0 ;  /* 0x0000003f08087287 */ /* 0x000fe4000c000000 */
[----:B------:R-:W-:Y:S02]  /*2430*/  ULOP3.LUT UR7, UR12, 0x3fff, URZ, 0xc0, !UPT ;  /* 0x00003fff0c077892 */ /* 0x000fe4000f8ec03f */
[----:B------:R-:W-:-:S02]  /*2440*/  ULOP3.LUT UR12, UR11, 0x10000, URZ, 0xfc, !UPT ;  /* 0x000100000b0c7892 */ /* 0x000fc4000f8efc3f */
[----:B------:R-:W-:Y:S02]  /*2450*/  ULOP3.LUT UR7, UR7, 0x10000, URZ, 0xfc, !UPT ;  /* 0x0001000007077892 */ /* 0x000fe4000f8efc3f */
[----:B------:R-:W-:Y:S02]  /*2460*/  UISETP.NE.U32.AND UP0, UPT, UR8, URZ, UPT ;  /* 0x0000003f0800728c */ /* 0x000fe4000bf05070 */
[----:B------:R-:W-:Y:S02]  /*2470*/  ULEA UR12, UR18, UR12, 0x9 ;  /* 0x0000000c120c7291 */ /* 0x000fe4000f8e483f */
[----:B------:R-:W-:Y:S02]  /*2480*/  ULEA UR14, UR18, UR7, 0x7 ;  /* 0x00000007120e7291 */ /* 0x000fe4000f8e383f */
[----:B------:R-:W-:Y:S01]  /*2490*/  UIADD3 UR7, UR12, 0x100, URZ ;  /* 0x000001000c077890 */ /* 0x000fe2000fffe03f */
[----:B------:R-:W-:Y:S01]  /*24a0*/  UMOV UR13, 0xc0000010 ;  /* 0xc0000010000d7882 */ /* 0x000fe20000000000 */
[----:B------:R-:W-:Y:S01]  /*24b0*/  UMOV UR15, 0xc0000010 ;  /* 0xc0000010000f7882 */ /* 0x000fe20000000000 */
[----:B------:R-:W-:-:S04]  /*24c0*/  UIADD3 UR6, UR6, 0x1, URZ ;  /* 0x0000000106067890 */ /* 0x000fc8000fffe03f */
[----:B------:R-:W-:Y:S01]  /*24d0*/  QGMMA.64x64x32.F32.E4M3.E4M3 R56, gdesc[UR12], R56, UP0 ;  /* 0x00e000000c3879f3 */ /* 0x000fe2000bf00838 */
[----:B------:R-:W-:Y:S01]  /*24e0*/  UMOV UR12, UR7 ;  /* 0x00000007000c7c82 */ /* 0x000fe20008000000 */
[----:B------:R-:W-:Y:S02]  /*24f0*/  UMOV UR13, 0xc0000010 ;  /* 0xc0000010000d7882 */ /* 0x000fe40000000000 */
[----:B------:R-:W-:Y:S01]  /*2500*/  QGMMA.64x64x32.F32.E4M3.E4M3 R24, gdesc[UR12], R24, UP0, gsb0 ;  /* 0x00e000000c1879f3 */ /* 0x000fe2000b800818 */
[----:B------:R-:W-:-:S04]  /*2510*/  UISETP.NE.AND UP0, UPT, UR6, UR19, UPT ;  /* 0x000000130600728c */ /* 0x000fc8000bf05270 */
[----:B------:R-:W-:-:S06]  /*2520*/  USEL UR7, URZ, 0x1, UP0 ;  /* 0x000000013f077887 */ /* 0x000fcc0008000000 */
[----:B------:R-:W-:Y:S01]  /*2530*/  ISETP.NE.AND P0, PT, RZ, UR7, PT ;  /* 0x00000007ff007c0c */ /* 0x000fe2000bf05270 */
[----:B------:R-:W-:-:S12]  /*2540*/  WARPGROUP.DEPBAR.LE gsb0, 0x1 ;  /* 0x00008000000079c5 */ /* 0x000fd80000010100 */
[----:B------:R-:W-:Y:S05]  /*2550*/  @!P0 BRA `(.L_x_29) ;  /* 0x0000000400088947 */ /* 0x000fea0003800000 */
[----:B------:R-:W-:Y:S02]  /*2560*/  WARPGROUP.DEPBAR.LE gsb0, 0x0 ;  /* 0x00008000000079c5 */ /* 0x000fe40000010000 */
[----:B------:R-:W-:-:S01]  /*2570*/  FADD R147, R56, R147 ;  /* 0x0000009338937221 */ /* 0x000fc20000000000 */
[----:B------:R-:W-:Y:S01]  /*2580*/  FADD R142, R57, R142 ;  /* 0x0000008e398e7221 */ /* 0x000fe20000000000 */
        /* <DEDUP_REMOVED lines=62> */
[----:B------:R-:W-:-:S06]  /*2970*/  UMOV UR6, URZ ;  /* 0x0000003f00067c82 */ /* 0x000fcc0008000000 */
.L_x_29:
[----:B------:R-:W-:Y:S05]  /*2980*/  @!P1 BRA `(.L_x_30) ;  /* 0x0000000000049947 */ /* 0x000fea0003800000 */
[----:B------:R-:W-:Y:S01]  /*2990*/  BPT.TRAP 0x1 ;  /* 0x000000040000795c */ /* 0x000fe20000300000 */
.L_x_30:
[----:B------:R-:W-:-:S13]  /*29a0*/  ISETP.NE.AND P0, PT, R6, RZ, PT ;  /* 0x000000ff0600720c */ /* 0x000fda0003f05270 */
[----:B01----:R-:W-:-:S05]  /*29b0*/  @P0 LEA R14, R13, UR10, 0x3 ;  /* 0x0000000a0d0e0c11 */ /* 0x003fca000f8e18ff */
[----:B------:R-:W-:-:S05]  /*29c0*/  @P0 VIADD R14, R14, 0xb0 ;  /* 0x000000b00e0e0836 */ /* 0x000fca0000000000 */
[----:B------:R-:W-:-:S04]  /*29d0*/  @P0 PRMT R14, R5, 0x654, R14 ;  /* 0x00000654050e0816 */ /* 0x000fc8000000000e */
[----:B------:R0:W-:Y:S01]  /*29e0*/  @P0 SYNCS.ARRIVE.TRANS64.RED.A1T0 RZ, [R14+URZ], RZ ;  /* 0x000000ff0eff09a7 */ /* 0x0001e2000810043f */
[----:B------:R-:W-:-:S13]  /*29f0*/  ISETP.GT.U32.AND P0, PT, R4, 0x1, PT ;  /* 0x000000010400780c */ /* 0x000fda0003f04070 */
[----:B0-----:R-:W-:Y:S05]  /*2a00*/  @P0 BRA `(.L_x_31) ;  /* 0x0000000000040947 */ /* 0x001fea0003800000 */
[----:B------:R-:W-:Y:S01]  /*2a10*/  BPT.TRAP 0x1 ;  /* 0x000000040000795c */ /* 0x000fe20000300000 */
.L_x_31:
[----:B------:R-:W-:Y:S01]  /*2a20*/  UIADD3 UR18, UR18, 0x1, URZ ;  /* 0x0000000112127890 */ /* 0x000fe2000fffe03f */
[C---:B------:R-:W-:Y:S01]  /*2a30*/  ISETP.GT.AND P1, PT, R12.reuse, 0x1, PT ;  /* 0x000000010c00780c */ /* 0x040fe20003f24270 */
[----:B------:R-:W-:Y:S02]  /*2a40*/  VIADD R13, R13, 0x1 ;  /* 0x000000010d0d7836 */ /* 0x000fe40000000000 */
[----:B------:R-:W-:Y:S01]  /*2a50*/  UISETP.NE.AND UP0, UPT, UR18, 0x16, UPT ;  /* 0x000000161200788c */ /* 0x000fe2000bf05270 */
[----:B------:R-:W-:Y:S02]  /*2a60*/  VIADD R12, R12, 0xffffffff ;  /* 0xffffffff0c0c7836 */ /* 0x000fe40000000000 */
[C---:B------:R-:W-:Y:S01]  /*2a70*/  ISETP.NE.AND P0, PT, R13.reuse, 0x16, PT ;  /* 0x000000160d00780c */ /* 0x040fe20003f05270 */
[----:B------:R-:W-:Y:S02]  /*2a80*/  USEL UR8, URZ, 0x1, UP0 ;  /* 0x000000013f087887 */ /* 0x000fe40008000000 */
[----:B------:R-:W-:Y:S01]  /*2a90*/  USEL UR18, UR18, URZ, UP0 ;  /* 0x0000003f12127287 */ /* 0x000fe20008000000 */
[----:B------:R-:W-:-:S03]  /*2aa0*/  SEL R13, R13, RZ, P0 ;  /* 0x000000ff0d0d7207 */ /* 0x000fc60000000000 */
[----:B------:R-:W-:Y:S01]  /*2ab0*/  LOP3.LUT R16, R16, UR8, RZ, 0x3c, !PT ;  /* 0x0000000810107c12 */ /* 0x000fe2000f8e3cff */
[----:B------:R-:W-:Y:S01]  /*2ac0*/  UMOV UR8, 0x1 ;  /* 0x0000000100087882 */ /* 0x000fe20000000000 */
[----:B------:R-:W-:Y:S06]  /*2ad0*/  @P1 BRA `(.L_x_32) ;  /* 0xfffffff800081947 */ /* 0x000fec000383ffff */
.L_x_24:
[----:B------:R-:W-:Y:S01]  /*2ae0*/  UISETP.NE.AND UP0, UPT, UR6, URZ, UPT ;  /* 0x0000003f0600728c */ /* 0x000fe2000bf05270 */
[----:B01----:R-:W0:Y:S03]  /*2af0*/  LDC R12, c[0x0][0x28c] ;  /* 0x0000a300ff0c7b82 */ /* 0x003e260000000800 */
[----:B------:R-:W-:-:S06]  /*2b00*/  USEL UR6, URZ, 0x1, !UP0 ;  /* 0x000000013f067887 */ /* 0x000fcc000c000000 */
[----:B------:R-:W-:Y:S02]  /*2b10*/  ISETP.NE.AND P0, PT, RZ, UR6, PT ;  /* 0x00000006ff007c0c */ /* 0x000fe4000bf05270 */
[----:B0-----:R-:W-:-:S11]  /*2b20*/  ISETP.GE.AND P1, PT, R12, 0x1, PT ;  /* 0x000000010c00780c */ /* 0x001fd60003f26270 */
[----:B------:R-:W-:Y:S05]  /*2b30*/  @!P0 BRA `(.L_x_33) ;  /* 0x0000000400048947 */ /* 0x000fea0003800000 */
[----:B------:R-:W-:Y:S02]  /*2b40*/  WARPGROUP.DEPBAR.LE gsb0, 0x0 ;  /* 0x00008000000079c5 */ /* 0x000fe40000010000 */
[----:B------:R-:W-:Y:S01]  /*2b50*/  FADD R147, R56, R147 ;  /* 0x0000009338937221 */ /* 0x000fe20000000000 */
        /* <DEDUP_REMOVED lines=62> */
[----:B------:R-:W-:-:S07]  /*2f40*/  FADD R20, R20, R55 ;  /* 0x0000003714147221 */ /* 0x000fce0000000000 */
.L_x_33:
[----:B------:R-:W-:Y:S02]  /*2f50*/  WARPGROUP.DEPBAR.LE gsb0, 0x0 ;  /* 0x00008000000079c5 */ /* 0x000fe40000010000 */
[----:B------:R-:W-:Y:S05]  /*2f60*/  @!P1 BRA `(.L_x_34) ;  /* 0x0000000000549947 */ /* 0x000fea0003800000 */
[----:B------:R-:W-:-:S13]  /*2f70*/  ISETP.NE.AND P0, PT, R144, 0x3, PT ;  /* 0x000000039000780c */ /* 0x000fda0003f05270 */
[----:B------:R-:W-:Y:S05]  /*2f80*/  @!P0 BRA `(.L_x_35) ;  /* 0x0000000000048947 */ /* 0x000fea0003800000 */
[----:B------:R-:W-:Y:S01]  /*2f90*/  BPT.TRAP 0x1 ;  /* 0x000000040000795c */ /* 0x000fe20000300000 */
.L_x_35:
[----:B------:R-:W-:Y:S01]  /*2fa0*/  ISETP.NE.AND P0, PT, R6, RZ, PT ;  /* 0x000000ff0600720c */ /* 0x000fe20003f05270 */
[----:B------:R-:W-:Y:S01]  /*2fb0*/  BSSY B0, `(.L_x_36) ;  /* 0x000000e000007945 */ /* 0x000fe20003800000 */
[----:B------:R-:W-:-:S11]  /*2fc0*/  ISETP.GT.U32.AND P1, PT, R4, 0x1, PT ;  /* 0x000000010400780c */ /* 0x000fd60003f24070 */
[----:B------:R-:W-:Y:S05]  /*2fd0*/  @!P0 BRA `(.L_x_37) ;  /* 0x00000000002c8947 */ /* 0x000fea0003800000 */
[----:B------:R-:W-:-:S04]  /*2fe0*/  UISETP.LT.AND UP0, UPT, UR9, 0x1, UPT ;  /* 0x000000010900788c */ /* 0x000fc8000bf01270 */
[----:B------:R-:W-:-:S04]  /*2ff0*/  USEL UR8, UR9, 0x1, UP0 ;  /* 0x0000000109087887 */ /* 0x000fc80008000000 */
[----:B------:R-:W-:-:S04]  /*3000*/  UIADD3 UR8, UR5, UR9, -UR8 ;  /* 0x0000000905087290 */ /* 0x000fc8000fffe808 */
[----:B------:R-:W-:-:S04]  /*3010*/  UIMAD.WIDE.U32 UR6, UR8, -0x45d1745d, URZ ;  /* 0xba2e8ba3080678a5 */ /* 0x000fc8000f8e003f */
[----:B------:R-:W-:-:S04]  /*3020*/  USHF.R.U32.HI UR6, URZ, 0x4, UR7 ;  /* 0x000000043f067899 */ /* 0x000fc80008011607 */
[----:B------:R-:W-:-:S04]  /*3030*/  UIMAD UR8, UR6, -0x16, UR8 ;  /* 0xffffffea060878a4 */ /* 0x000fc8000f8e0208 */
[----:B------:R-:W-:-:S04]  /*3040*/  ULEA UR8, UR8, UR10, 0x3 ;  /* 0x0000000a08087291 */ /* 0x000fc8000f8e183f */
[----:B------:R-:W-:-:S06]  /*3050*/  UIADD3 UR8, UR8, 0xb0, URZ ;  /* 0x000000b008087890 */ /* 0x000fcc000fffe03f */
[----:B------:R-:W-:-:S05]  /*3060*/  IMAD.U32 R12, RZ, RZ, UR8 ;  /* 0x00000008ff0c7e24 */ /* 0x000fca000f8e00ff */
[----:B------:R-:W-:-:S04]  /*3070*/  PRMT R12, R5, 0x654, R12 ;  /* 0x00000654050c7816 */ /* 0x000fc8000000000c */
[----:B------:R0:W-:Y:S03]  /*3080*/  SYNCS.ARRIVE.TRANS64.RED.A1T0 RZ, [R12+URZ], RZ ;  /* 0x000000ff0cff79a7 */ /* 0x0001e6000810043f */
.L_x_37:
[----:B------:R-:W-:Y:S05]  /*3090*/  BSYNC B0 ;  /* 0x0000000000007941 */ /* 0x000fea0003800000 */
.L_x_36:
[----:B------:R-:W-:Y:S05]  /*30a0*/  @P1 BRA `(.L_x_34) ;  /* 0x0000000000041947 */ /* 0x000fea0003800000 */
[----:B------:R-:W-:Y:S01]  /*30b0*/  BPT.TRAP 0x1 ;  /* 0x000000040000795c */ /* 0x000fe20000300000 */
.L_x_34:
[----:B------:R-:W1:Y:S01]  /*30c0*/  LDC R16, c[0x0][0x288] ;  /* 0x0000a200ff107b82 */ /* 0x000e620000000800 */
[----:B------:R-:W-:Y:S01]  /*30d0*/  IMAD.SHL.U32 R33, R11, 0x40, RZ ;  /* 0x000000400b217824 */ /* 0x000fe200078e00ff */
[--C-:B0-----:R-:W-:Y:S01]  /*30e0*/  SHF.R.U32.HI R12, RZ, 0x2, R0.reuse ;  /* 0x00000002ff0c7819 */ /* 0x101fe20000011600 */
[----:B------:R-:W-:Y:S01]  /*30f0*/  UIADD3 UR5, UR9, UR5, URZ ;  /* 0x0000000509057290 */ /* 0x000fe2000fffe03f */
[----:B------:R-:W-:Y:S01]  /*3100*/  LOP3.LUT R14, R0, 0x60, RZ, 0xc0, !PT ;  /* 0x00000060000e7812 */ /* 0x000fe200078ec0ff */
[----:B------:R-:W-:Y:S01]  /*3110*/  IMAD.SHL.U32 R34, R10, 0x100, RZ ;  /* 0x000001000a227824 */ /* 0x000fe200078e00ff */
[----:B------:R-:W-:Y:S01]  /*3120*/  SHF.R.U32.HI R15, RZ, 0x7, R0 ;  /* 0x00000007ff0f7819 */ /* 0x000fe20000011600 */
[----:B------:R-:W-:Y:S01]  /*3130*/  UISETP.GT.U32.AND UP0, UPT, UR5, 0x15, UPT ;  /* 0x000000150500788c */ /* 0x000fe2000bf04070 */
[----:B------:R-:W-:Y:S01]  /*3140*/  LOP3.LUT R13, R12, 0x7, RZ, 0xc0, !PT ;  /* 0x000000070c0d7812 */ /* 0x000fe200078ec0ff */
[C---:B------:R-:W-:Y:S01]  /*3150*/  IMAD.SHL.U32 R26, R0.reuse, 0x2, RZ ;  /* 0x00000002001a7824 */ /* 0x040fe200078e00ff */
[----:B------:R-:W-:Y:S01]  /*3160*/  SHF.R.U32.HI R14, RZ, 0x1, R14 ;  /* 0x00000001ff0e7819 */ /* 0x000fe2000001160e */
[----:B------:R-:W-:Y:S01]  /*3170*/  ULDC UR12, c[0x0][0x284] ;  /* 0x0000a100000c7ab9 */ /* 0x000fe20000000800 */
[----:B------:R-:W-:Y:S01]  /*3180*/  LOP3.LUT R12, R15, 0x1, RZ, 0xc0, !PT ;  /* 0x000000010f0c7812 */ /* 0x000fe200078ec0ff */
[----:B------:R-:W-:Y:S01]  /*3190*/  UISETP.LT.U32.AND UP0, UPT, UR9, 0x16, UP0 ;  /* 0x000000160900788c */ /* 0x000fe20008701070 */
[----:B------:R-:W-:Y:S01]  /*31a0*/  IADD3 R17, RZ, -R14, -R13 ;  /* 0x8000000eff117210 */ /* 0x000fe20007ffe80d */
[----:B------:R-:W-:Y:S01]  /*31b0*/  UISETP.GE.U32.AND UP1, UPT, UR9, 0x16, UPT ;  /* 0x000000160900788c */ /* 0x000fe2000bf26070 */
[----:B------:R-:W-:Y:S01]  /*31c0*/  LOP3.LUT R15, R0, 0x3, RZ, 0xc0, !PT ;  /* 0x00000003000f7812 */ /* 0x000fe200078ec0ff */
[C---:B------:R-:W-:Y:S01]  /*31d0*/  IMAD.SHL.U32 R24, R12.reuse, 0x40, RZ ;  /* 0x000000400c187824 */ /* 0x040fe200078e00ff */
[----:B------:R-:W-:Y:S01]  /*31e0*/  SHF.R.S32.HI R29, RZ, 0x1f, R7 ;  /* 0x0000001fff1d7819 */ /* 0x000fe20000011407 */
[----:B------:R-:W-:Y:S01]  /*31f0*/  UIMAD.WIDE.U32 UR6, UR5, -0x45d1745d, URZ ;  /* 0xba2e8ba3050678a5 */ /* 0x000fe2000f8e003f */
[C---:B------:R-:W-:Y:S01]  /*3200*/  LOP3.LUT R26, R33.reuse, 0x6, R26, 0xf8, !PT ;  /* 0x00000006211a7812 */ /* 0x040fe200078ef81a */
[----:B------:R-:W-:Y:S01]  /*3210*/  USEL UR8, URZ, 0x1, !UP0 ;  /* 0x000000013f087887 */ /* 0x000fe2000c000000 */
[----:B------:R-:W-:Y:S01]  /*3220*/  IMAD R17, R12, -0x40, R17 ;  /* 0xffffffc00c117824 */ /* 0x000fe200078e0211 */
[----:B------:R-:W-:Y:S01]  /*3230*/  ULDC.64 UR10, c[0x0][0x5d0] ;  /* 0x00017400000a7ab9 */ /* 0x000fe20000000a00 */
[----:B-1----:R-:W-:Y:S01]  /*3240*/  ISETP.GE.AND P0, PT, R33, R16, PT ;  /* 0x000000102100720c */ /* 0x002fe20003f06270 */
[----:B------:R-:W-:Y:S01]  /*3250*/  IMAD R12, R15, -0x2, R16 ;  /* 0xfffffffe0f0c7824 */ /* 0x000fe200078e0210 */
[----:B------:R-:W-:Y:S01]  /*3260*/  SHF.R.S32.HI R27, RZ, 0x1f, R26 ;  /* 0x0000001fff1b7819 */ /* 0x000fe2000001141a */
[----:B------:R-:W-:Y:S01]  /*3270*/  IMAD R16, R29, UR10, RZ ;  /* 0x0000000a1d107c24 */ /* 0x000fe2000f8e02ff */
[----:B------:R-:W-:Y:S01]  /*3280*/  ISETP.GE.OR P0, PT, R34, UR12, P0 ;  /* 0x0000000c22007c0c */ /* 0x000fe20008706670 */
[----:B------:R-:W-:Y:S01]  /*3290*/  USHF.R.U32.HI UR6, URZ, 0x4, UR7 ;  /* 0x000000043f067899 */ /* 0x000fe20008011607 */
[----:B------:R-:W-:Y:S01]  /*32a0*/  LOP3.LUT R35, R24, 0x40, R13, 0xe2, !PT ;  /* 0x0000004018237812 */ /* 0x000fe200078ee20d */
[----:B------:R-:W-:Y:S01]  /*32b0*/  ULOP3.LUT UR4, UR4, UR8, URZ, 0x3c, !UPT ;  /* 0x0000000804047292 */ /* 0x000fe2000f8e3c3f */
[----:B------:R-:W-:Y:S01]  /*32c0*/  IMAD.WIDE R24, R10, 0x100, RZ ;  /* 0x000001000a187825 */ /* 0x000fe200078e02ff */
[----:B------:R-:W-:Y:S01]  /*32d0*/  UIMAD UR5, UR6, -0x16, UR5 ;  /* 0xffffffea060578a4 */ /* 0x000fe2000f8e0205 */
[----:B------:R-:W-:Y:S01]  /*32e0*/  IADD3 R34, -R34, UR12, R17 ;  /* 0x0000000c22227c10 */ /* 0x000fe2000fffe111 */
[----:B------:R-:W-:Y:S01]  /*32f0*/  @UP1 ULOP3.LUT UR4, UR4, 0x1, UR6, 0x78, !UPT ;  /* 0x0000000104041892 */ /* 0x000fe2000f8e7806 */
[C---:B------:R-:W-:Y:S01]  /*3300*/  IMAD R13, R7.reuse, UR11, R16 ;  /* 0x0000000b070d7c24 */ /* 0x040fe2000f8e0210 */
[----:B------:R-:W-:Y:S01]  /*3310*/  LOP3.LUT R35, R24, R35, R14, 0xfe, !PT ;  /* 0x0000002318237212 */ /* 0x000fe200078efe0e */
[----:B------:R-:W-:-:S04]  /*3320*/  IMAD.WIDE.U32 R10, R7, UR10, R26 ;  /* 0x0000000a070a7c25 */ /* 0x000fc8000f8e001a */
[----:B------:R-:W-:Y:S02]  /*3330*/  IMAD.IADD R11, R11, 0x1, R13 ;  /* 0x000000010b0b7824 */ /* 0x000fe400078e020d */
[----:B------:R-:W-:Y:S02]  /*3340*/  IMAD.IADD R33, R12, 0x1, -R33 ;  /* 0x000000010c217824 */ /* 0x000fe400078e0a21 */
[----:B------:R-:W-:Y:S01]  /*3350*/  IMAD.MOV.U32 R32, RZ, RZ, -0x1 ;  /* 0xffffffffff207424 */ /* 0x000fe200078e00ff */
[----:B------:R-:W-:Y:S06]  /*3360*/  @P0 BRA `(.L_x_38) ;  /* 0x0000004800040947 */ /* 0x000fec0003800000 */
[----:B------:R-:W0:Y:S01]  /*3370*/  LDC.64 R30, c[0x0][0x5c8] ;  /* 0x00017200ff1e7b82 */ /* 0x000e220000000a00 */
[----:B------:R-:W-:Y:S01]  /*3380*/  ULDC.64 UR6, c[0x0][0x5c0] ;  /* 0x0001700000067ab9 */ /* 0x000fe20000000a00 */
[----:B------:R-:W-:Y:S01]  /*3390*/  BSSY B0, `(.L_x_38) ;  /* 0x000047e000007945 */ /* 0x000fe20003800000 */
[-C--:B0-----:R-:W-:Y:S02]  /*33a0*/  IMAD R12, R25, R30.reuse, RZ ;  /* 0x0000001e190c7224 */ /* 0x081fe400078e02ff */
[----:B------:R-:W-:-:S04]  /*33b0*/  IMAD.WIDE.U32 R10, R35, R30, R10 ;  /* 0x0000001e230a7225 */ /* 0x000fc800078e000a */
[----:B------:R-:W-:Y:S01]  /*33c0*/  IMAD R15, R35, R31, R12 ;  /* 0x0000001f230f7224 */ /* 0x000fe200078e020c */
[----:B------:R-:W-:Y:S01]  /*33d0*/  IADD3 R16, P4, R10, UR6, RZ ;  /* 0x000000060a107c10 */ /* 0x000fe2000ff9e0ff */
[C---:B------:R-:W-:Y:S01]  /*33e0*/  IMAD.SHL.U32 R13, R30.reuse, 0x80, RZ ;  /* 0x000000801e0d7824 */ /* 0x040fe200078e00ff */
[C---:B------:R-:W-:Y:S01]  /*33f0*/  LEA R28, P2, R30.reuse, R10, 0x3 ;  /* 0x0000000a1e1c7211 */ /* 0x040fe200078418ff */
[----:B------:R-:W-:Y:S01]  /*3400*/  IMAD.IADD R36, R11, 0x1, R15 ;  /* 0x000000010b247824 */ /* 0x000fe200078e020f */
[----:B------:R-:W-:Y:S02]  /*3410*/  SHF.L.U64.HI R11, R30, 0x7, R31 ;  /* 0x000000071e0b7819 */ /* 0x000fe4000001021f */
[----:B------:R-:W-:Y:S02]  /*3420*/  IADD3 R12, P1, P0, R10, UR6, R13 ;  /* 0x000000060a0c7c10 */ /* 0x000fe4000f83e00d */
[----:B------:R-:W-:Y:S02]  /*3430*/  IADD3.X R17, R36, UR7, RZ, P4, !PT ;  /* 0x0000000724117c10 */ /* 0x000fe4000a7fe4ff */
[----:B---3-5:R-:W-:-:S02]  /*3440*/  FSETP.NEU.AND P4, PT, R9, RZ, PT ;  /* 0x000000ff0900720b */ /* 0x028fc40003f8d000 */
[----:B------:R-:W-:Y:S02]  /*3450*/  LEA.HI.X R30, R30, R36, R31, 0x3, P2 ;  /* 0x000000241e1e7211 */ /* 0x000fe400010f1c1f */
[C---:B------:R-:W-:Y:S02]  /*3460*/  IADD3 R14, P2, R28.reuse, UR6, RZ ;  /* 0x000000061c0e7c10 */ /* 0x040fe4000ff5e0ff */
[----:B------:R-:W-:Y:S02]  /*3470*/  IADD3 R10, P5, P6, R28, UR6, R13 ;  /* 0x000000061c0a7c10 */ /* 0x000fe4000febe00d */
[--C-:B------:R-:W-:Y:S02]  /*3480*/  IADD3.X R13, R36, UR7, R11.reuse, P1, P0 ;  /* 0x00000007240d7c10 */ /* 0x100fe40008fe040b */
[C---:B------:R-:W-:Y:S02]  /*3490*/  IADD3.X R15, R30.reuse, UR7, RZ, P2, !PT ;  /* 0x000000071e0f7c10 */ /* 0x040fe400097fe4ff */
[----:B------:R-:W-:Y:S01]  /*34a0*/  IADD3.X R11, R30, UR7, R11, P5, P6 ;  /* 0x000000071e0b7c10 */ /* 0x000fe2000afec40b */
[----:B------:R-:W-:Y:S06]  /*34b0*/  @!P4 BRA `(.L_x_39) ;  /* 0x00000034009cc947 */ /* 0x000fec0003800000 */
[----:B------:R-:W-:Y:S01]  /*34c0*/  ULDC.64 UR6, c[0x0][0x5b8] ;  /* 0x00016e0000067ab9 */ /* 0x000fe20000000a00 */
[----:B------:R-:W-:Y:S01]  /*34d0*/  ISETP.GE.AND P0, PT, R34, 0x1, PT ;  /* 0x000000012200780c */ /* 0x000fe20003f06270 */
[----:B------:R-:W-:Y:S01]  /*34e0*/  IMAD R28, R29, UR6, RZ ;  /* 0x000000061d1c7c24 */ /* 0x000fe2000f8e02ff */
[----:B------:R-:W-:Y:S01]  /*34f0*/  ULDC.64 UR10, c[0x0][0x5a8] ;  /* 0x00016a00000a7ab9 */ /* 0x000fe20000000a00 */
[----:B------:R-:W-:Y:S01]  /*3500*/  IMAD.WIDE.U32 R26, R7, UR6, R26 ;  /* 0x00000006071a7c25 */ /* 0x000fe2000f8e001a */
[----:B------:R-:W-:Y:S01]  /*3510*/  ISETP.LT.OR P4, PT, R33, 0x1, !P0 ;  /* 0x000000012100780c */ /* 0x000fe20004781670 */
[----:B------:R-:W-:Y:S02]  /*3520*/  BSSY B1, `(.L_x_40) ;  /* 0x000000c000017945 */ /* 0x000fe40003800000 */
[----:B------:R-:W-:Y:S01]  /*3530*/  IMAD R7, R7, UR7, R28 ;  /* 0x0000000707077c24 */ /* 0x000fe2000f8e021c */
[----:B------:R-:W-:Y:S02]  /*3540*/  ULDC.64 UR6, c[0x0][0x5b0] ;  /* 0x00016c0000067ab9 */ /* 0x000fe40000000a00 */
[----:B------:R-:W-:-:S02]  /*3550*/  IMAD R30, R25, UR6, RZ ;  /* 0x00000006191e7c24 */ /* 0x000fc4000f8e02ff */
[----:B------:R-:W-:Y:S02]  /*3560*/  IMAD.IADD R27, R27, 0x1, R7 ;  /* 0x000000011b1b7824 */ /* 0x000fe400078e0207 */
[C---:B------:R-:W-:Y:S02]  /*3570*/  IMAD R7, R35.reuse, UR7, R30 ;  /* 0x0000000723077c24 */ /* 0x040fe4000f8e021e */
[----:B------:R-:W-:-:S03]  /*3580*/  IMAD.WIDE.U32 R28, R35, UR6, R26 ;  /* 0x00000006231c7c25 */ /* 0x000fc6000f8e001a */
[----:B------:R-:W-:-:S04]  /*3590*/  IADD3 R28, P1, R28, UR10, RZ ;  /* 0x0000000a1c1c7c10 */ /* 0x000fc8000ff3e0ff */
[--C-:B------:R-:W-:Y:S02]  /*35a0*/  IADD3.X R29, R29, UR11, R7.reuse, P1, !PT ;  /* 0x0000000b1d1d7c10 */ /* 0x100fe40008ffe407 */
[----:B------:R-:W-:Y:S01]  /*35b0*/  PRMT R7, RZ, 0x7610, R7 ;  /* 0x00007610ff077816 */ /* 0x000fe20000000007 */
[----:B------:R-:W-:Y:S06]  /*35c0*/  @P4 BRA `(.L_x_41) ;  /* 0x0000000000044947 */ /* 0x000fec0003800000 */
[----:B------:R0:W5:Y:S02]  /*35d0*/  LDG.E.U8 R7, desc[UR16][R28.64] ;  /* 0x000000101c077981 */ /* 0x000164000c1e1100 */
.L_x_41:
[----:B------:R-:W-:Y:S05]  /*35e0*/  BSYNC B1 ;  /* 0x0000000000017941 */ /* 0x000fea0003800000 */
.L_x_40:
[----:B-----5:R-:W-:Y:S01]  /*35f0*/  LOP3.LUT R7, R7, 0xff, RZ, 0xc0, !PT ;  /* 0x000000ff07077812 */ /* 0x020fe200078ec0ff */
[----:B------:R-:W-:Y:S01]  /*3600*/  BSSY B1, `(.L_x_42) ;  /* 0x000000b000017945 */ /* 0x000fe20003800000 */
[----:B------:R-:W-:Y:S02]  /*3610*/  ISETP.LT.OR P2, PT, R33, 0x2, !P0 ;  /* 0x000000022100780c */ /* 0x000fe40004741670 */
[----:B------:R-:W-:-:S05]  /*3620*/  F2FP.F16.E4M3.UNPACK_B R7, R7 ;  /* 0x00000007ff07723e */ /* 0x000fca00020006ff */
[----:B------:R-:W-:Y:S01]  /*3630*/  HADD2.F32 R30, -RZ, R7.H0_H0 ;  /* 0x20000007ff1e7230 */ /* 0x000fe20000004100 */
[----:B------:R-:W-:-:S04]  /*3640*/  PRMT R7, RZ, 0x7610, R7 ;  /* 0x00007610ff077816 */ /* 0x000fc80000000007 */
[----:B------:R-:W-:-:S04]  /*3650*/  FMUL R30, R30, R9 ;  /* 0x000000091e1e7220 */ /* 0x000fc80000400000 */
[----:B--2---:R-:W-:-:S05]  /*3660*/  FFMA R30, R147, R8, R30 ;  /* 0x00000008931e7223 */ /* 0x004fca000000001e */
[----:B------:R-:W-:-:S05]  /*3670*/  F2FP.SATFINITE.E4M3.F32.PACK_AB_MERGE_C R31, RZ, R30, RZ ;  /* 0x0000001eff1f723e */ /* 0x000fca00048070ff */
[----:B------:R1:W-:Y:S01]  /*3680*/  @!P4 STG.E.U8 desc[UR16][R16.64], R31 ;  /* 0x0000001f1000c986 */ /* 0x0003e2000c101110 */
[----:B------:R-:W-:Y:S05]  /*3690*/  @P2 BRA `(.L_x_43) ;  /* 0x0000000000042947 */ /* 0x000fea0003800000 */
[----:B------:R2:W5:Y:S02]  /*36a0*/  LDG.E.U8 R7, desc[UR16][R28.64+0x1] ;  /* 0x000001101c077981 */ /* 0x000564000c1e1100 */
.L_x_43:
[----:B------:R-:W-:Y:S05]  /*36b0*/  BSYNC B1 ;  /* 0x0000000000017941 */ /* 0x000fea0003800000 */
.L_x_42:
[----:B-----5:R-:W-:Y:S01]  /*36c0*/  LOP3.LUT R7, R7, 0xff, RZ, 0xc0, !PT ;  /* 0x000000ff07077812 */ /* 0x020fe200078ec0ff */
[----:B------:R-:W-:Y:S01]  /*36d0*/  BSSY B1, `(.L_x_44) ;  /* 0x0000013000017945 */ /* 0x000fe20003800000 */
[----:B------:R-:W-:Y:S02]  /*36e0*/  IADD3 R37, P1, R35, 0x8, RZ ;  /* 0x0000000823257810 */ /* 0x000fe40007f3e0ff */
[----:B------:R-:W-:-:S03]  /*36f0*/  F2FP.F16.E4M3.UNPACK_B R7, R7 ;  /* 0x00000007ff07723e */ /* 0x000fc600020006ff */
[----:B-1----:R-:W-:Y:S01]  /*3700*/  IMAD.X R31, RZ, RZ, R25, P1 ;  /* 0x000000ffff1f7224 */ /* 0x002fe200008e0619 */
[----:B------:R-:W-:Y:S01]  /*3710*/  ISETP.GE.AND P1, PT, R34, 0x9, PT ;  /* 0x000000092200780c */ /* 0x000fe20003f26270 */
[----:B------:R-:W-:Y:S02]  /*3720*/  HADD2.F32 R30, -RZ, R7.H0_H0 ;  /* 0x20000007ff1e7230 */ /* 0x000fe40000004100 */
[----:B------:R-:W-:Y:S01]  /*3730*/  IMAD R36, R31, UR6, RZ ;  /* 0x000000061f247c24 */ /* 0x000fe2000f8e02ff */
[----:B------:R-:W-:Y:S02]  /*3740*/  ISETP.LT.OR P5, PT, R33, 0x1, !P1 ;  /* 0x000000012100780c */ /* 0x000fe40004fa1670 */
[----:B------:R-:W-:Y:S01]  /*3750*/  FMUL R7, R30, R9 ;  /* 0x000000091e077220 */ /* 0x000fe20000400000 */
[----:B------:R-:W-:-:S04]  /*3760*/  IMAD.WIDE.U32 R30, R37, UR6, R26 ;  /* 0x00000006251e7c25 */ /* 0x000fc8000f8e001a */
[----:B------:R-:W-:Y:S01]  /*3770*/  FFMA R7, R142, R8, R7 ;  /* 0x000000088e077223 */ /* 0x000fe20000000007 */
[----:B------:R-:W-:Y:S01]  /*3780*/  IMAD R37, R37, UR7, R36 ;  /* 0x0000000725257c24 */ /* 0x000fe2000f8e0224 */
[----:B------:R-:W-:-:S03]  /*3790*/  IADD3 R30, P4, R30, UR10, RZ ;  /* 0x0000000a1e1e7c10 */ /* 0x000fc6000ff9e0ff */
[----:B------:R-:W-:Y:S02]  /*37a0*/  F2FP.SATFINITE.E4M3.F32.PACK_AB_MERGE_C R39, RZ, R7, RZ ;  /* 0x00000007ff27723e */ /* 0x000fe400048070ff */
[----:B------:R-:W-:Y:S02]  /*37b0*/  IADD3.X R31, R31, UR11, R37, P4, !PT ;  /* 0x0000000b1f1f7c10 */ /* 0x000fe4000a7fe425 */
[----:B------:R-:W-:Y:S01]  /*37c0*/  PRMT R7, RZ, 0x7610, R7 ;  /* 0x00007610ff077816 */ /* 0x000fe20000000007 */
[----:B------:R1:W-:Y:S01]  /*37d0*/  @!P2 STG.E.U8 desc[UR16][R16.64+0x1], R39 ;  /* 0x000001271000a986 */ /* 0x0003e2000c101110 */
[----:B------:R-:W-:Y:S05]  /*37e0*/  @P5 BRA `(.L_x_45) ;  /* 0x0000000000045947 */ /* 0x000fea0003800000 */
[----:B------:R3:W5:Y:S02]  /*37f0*/  LDG.E.U8 R7, desc[UR16][R30.64] ;  /* 0x000000101e077981 */ /* 0x000764000c1e1100 */
.L_x_45:
[----:B------:R-:W-:Y:S05]  /*3800*/  BSYNC B1 ;  /* 0x0000000000017941 */ /* 0x000fea0003800000 */
.L_x_44:
[----:B-----5:R-:W-:Y:S01]  /*3810*/  LOP3.LUT R7, R7, 0xff, RZ, 0xc0, !PT ;  /* 0x000000ff07077812 */ /* 0x020fe200078ec0ff */
[----:B------:R-:W-:Y:S01]  /*3820*/  BSSY B1, `(.L_x_46) ;  /* 0x000000b000017945 */ /* 0x000fe20003800000 */
[----:B------:R-:W-:Y:S02]  /*3830*/  ISETP.LT.OR P2, PT, R33, 0x2, !P1 ;  /* 0x000000022100780c */ /* 0x000fe40004f41670 */
[----:B------:R-:W-:-:S05]  /*3840*/  F2FP.F16.E4M3.UNPACK_B R7, R7 ;  /* 0x00000007ff07723e */ /* 0x000fca00020006ff */
[----:B------:R-:W-:Y:S01]  /*3850*/  HADD2.F32 R36, -RZ, R7.H0_H0 ;  /* 0x20000007ff247230 */ /* 0x000fe20000004100 */
[----:B------:R-:W-:-:S04]  /*3860*/  PRMT R7, RZ, 0x7610, R7 ;  /* 0x00007610ff077816 */ /* 0x000fc80000000007 */
[----:B------:R-:W-:-:S04]  /*3870*/  FMUL R36, R36, R9 ;  /* 0x0000000924247220 */ /* 0x000fc80000400000 */
[----:B------:R-:W-:-:S05]  /*3880*/  FFMA R36, R145, R8, R36 ;  /* 0x0000000891247223 */ /* 0x000fca0000000024 */
[----:B------:R-:W-:-:S05]  /*3890*/  F2FP.SATFINITE.E4M3.F32.PACK_AB_MERGE_C R37, RZ, R36, RZ ;  /* 0x00000024ff25723e */ /* 0x000fca00048070ff */
[----:B------:R4:W-:Y:S01]  /*38a0*/  @!P5 STG.E.U8 desc[UR16][R14.64], R37 ;  /* 0x000000250e00d986 */ /* 0x0009e2000c101110 */
[----:B------:R-:W-:Y:S05]  /*38b0*/  @P2 BRA `(.L_x_47) ;  /* 0x0000000000042947 */ /* 0x000fea0003800000 */
[----:B------:R0:W5:Y:S02]  /*38c0*/  LDG.E.U8 R7, desc[UR16][R30.64+0x1] ;  /* 0x000001101e077981 */ /* 0x000164000c1e1100 */
.L_x_47:
[----:B------:R-:W-:Y:S05]  /*38d0*/  BSYNC B1 ;  /* 0x0000000000017941 */ /* 0x000fea0003800000 */
.L_x_46:
[----:B-----5:R-:W-:Y:S01]  /*38e0*/  LOP3.LUT R7, R7, 0xff, RZ, 0xc0, !PT ;  /* 0x000000ff07077812 */ /* 0x020fe200078ec0ff */
[----:B------:R-:W-:Y:S01]  /*38f0*/  BSSY B1, `(.L_x_48) ;  /* 0x000000b000017945 */ /* 0x000fe20003800000 */
[----:B------:R-:W-:Y:S02]  /*3900*/  ISETP.LT.OR P4, PT, R33, 0x9, !P0 ;  /* 0x000000092100780c */ /* 0x000fe40004781670 */
[----:B------:R-:W-:-:S05]  /*3910*/  F2FP.F16.E4M3.UNPACK_B R7, R7 ;  /* 0x00000007ff07723e */ /* 0x000fca00020006ff */
[----:B------:R-:W-:-:S05]  /*3920*/  HADD2.F32 R36, -RZ, R7.H0_H0 ;  /* 0x20000007ff247230 */ /* 0x000fca0000004100 */
[----:B------:R-:W-:-:S04]  /*3930*/  FMUL R7, R36, R9 ;  /* 0x0000000924077220 */ /* 0x000fc80000400000 */
[----:B------:R-:W-:-:S05]  /*3940*/  FFMA R7, R140, R8, R7 ;  /* 0x000000088c077223 */ /* 0x000fca0000000007 */
[----:B----4-:R-:W-:Y:S02]  /*3950*/  F2FP.SATFINITE.E4M3.F32.PACK_AB_MERGE_C R37, RZ, R7, RZ ;  /* 0x00000007ff25723e */ /* 0x010fe400048070ff */
[----:B------:R-:W-:-:S03]  /*3960*/  PRMT R7, RZ, 0x7610, R7 ;  /* 0x00007610ff077816 */ /* 0x000fc60000000007 */
[----:B------:R4:W-:Y:S01]  /*3970*/  @!P2 STG.E.U8 desc[UR16][R14.64+0x1], R37 ;  /* 0x000001250e00a986 */ /* 0x0009e2000c101110 */
[----:B------:R-:W-:Y:S05]  /*3980*/  @P4 BRA `(.L_x_49) ;  /* 0x0000000000044947 */ /* 0x000fea0003800000 */
[----:B------:R0:W5:Y:S02]  /*3990*/  LDG.E.U8 R7, desc[UR16][R28.64+0x8] ;  /* 0x000008101c077981 */ /* 0x000164000c1e1100 */
.L_x_49:
[----:B------:R-:W-:Y:S05]  /*39a0*/  BSYNC B1 ;  /* 0x0000000000017941 */ /* 0x000fea0003800000 */
.L_x_48:
        /* <DEDUP_REMOVED lines=8> */
[----:B----4-:R-:W-:-:S05]  /*3a30*/  F2FP.SATFINITE.E4M3.F32.PACK_AB_MERGE_C R37, RZ, R36, RZ ;  /* 0x00000024ff25723e */ /* 0x010fca00048070ff */
[----:B------:R4:W-:Y:S01]  /*3a40*/  @!P4 STG.E.U8 desc[UR16][R16.64+0x8], R37 ;  /* 0x000008251000c986 */ /* 0x0009e2000c101110 */
[----:B------:R-:W-:Y:S05]  /*3a50*/  @P2 BRA `(.L_x_51) ;  /* 0x0000000000042947 */ /* 0x000fea0003800000 */
[----:B------:R0:W5:Y:S02]  /*3a60*/  LDG.E.U8 R7, desc[UR16][R28.64+0x9] ;  /* 0x000009101c077981 */ /* 0x000164000c1e1100 */
.L_x_51:
[----:B------:R-:W-:Y:S05]  /*3a70*/  BSYNC B1 ;  /* 0x0000000000017941 */ /* 0x000fea0003800000 */
.L_x_50:
        /* <DEDUP_REMOVED lines=12> */
.L_x_53:
[----:B------:R-:W-:Y:S05]  /*3b40*/  BSYNC B1 ;  /* 0x0000000000017941 */ /* 0x000fea0003800000 */
.L_x_52:
        /* <DEDUP_REMOVED lines=12> */
.L_x_55:
[----:B------:R-:W-:Y:S05]  /*3c10*/  BSYNC B1 ;  /* 0x0000000000017941 */ /* 0x000fea0003800000 */
.L_x_54:
        /* <DEDUP_REMOVED lines=12> */
.L_x_57:
[----:B------:R-:W-:Y:S05]  /*3ce0*/  BSYNC B1 ;  /* 0x0000000000017941 */ /* 0x000fea0003800000 */
.L_x_56:
        /* <DEDUP_REMOVED lines=12> */
.L_x_59:
[----:B------:R-:W-:Y:S05]  /*3db0*/  BSYNC B1 ;  /* 0x0000000000017941 */ /* 0x000fea0003800000 */
.L_x_58:
        /* <DEDUP_REMOVED lines=12> */
.L_x_61:
[----:B------:R-:W-:Y:S05]  /*3e80*/  BSYNC B1 ;  /* 0x0000000000017941 */ /* 0x000fea0003800000 */
.L_x_60:
        /* <DEDUP_REMOVED lines=12> */
.L_x_63:
[----:B------:R-:W-:Y:S05]  /*3f50*/  BSYNC B1 ;  /* 0x0000000000017941 */ /* 0x000fea0003800000 */
.L_x_62:
        /* <DEDUP_REMOVED lines=12> */
.L_x_65:
[----:B------:R-:W-:Y:S05]  /*4020*/  BSYNC B1 ;  /* 0x0000000000017941 */ /* 0x000fea0003800000 */
.L_x_64:
        /* <DEDUP_REMOVED lines=12> */
.L_x_67:
[----:B------:R-:W-:Y:S05]  /*40f0*/  BSYNC B1 ;  /* 0x0000000000017941 */ /* 0x000fea0003800000 */
.L_x_66:
        /* <DEDUP_REMOVED lines=12> */
.L_x_69:
[----:B------:R-:W-:Y:S05]  /*41c0*/  BSYNC B1 ;  /* 0x0000000000017941 */ /* 0x000fea0003800000 */
.L_x_68:
        /* <DEDUP_REMOVED lines=12> */
.L_x_71:
[----:B------:R-:W-:Y:S05]  /*4290*/  BSYNC B1 ;  /* 0x0000000000017941 */ /* 0x000fea0003800000 */
.L_x_70:
        /* <DEDUP_REMOVED lines=12> */
.L_x_73:
[----:B------:R-:W-:Y:S05]  /*4360*/  BSYNC B1 ;  /* 0x0000000000017941 */ /* 0x000fea0003800000 */
.L_x_72:
        /* <DEDUP_REMOVED lines=12> */
.L_x_75:
[----:B------:R-:W-:Y:S05]  /*4430*/  BSYNC B1 ;  /* 0x0000000000017941 */ /* 0x000fea0003800000 */
.L_x_74:
        /* <DEDUP_REMOVED lines=12> */
.L_x_77:
[----:B------:R-:W-:Y:S05]  /*4500*/  BSYNC B1 ;  /* 0x0000000000017941 */ /* 0x000fea0003800000 */
.L_x_76:
        /* <DEDUP_REMOVED lines=12> */
.L_x_79:
[----:B------:R-:W-:Y:S05]  /*45d0*/  BSYNC B1 ;  /* 0x0000000000017941 */ /* 0x000fea0003800000 */
.L_x_78:
        /* <DEDUP_REMOVED lines=12> */
.L_x_81:
[----:B------:R-:W-:Y:S05]  /*46a0*/  BSYNC B1 ;  /* 0x0000000000017941 */ /* 0x000fea0003800000 */
.L_x_80:
        /* <DEDUP_REMOVED lines=12> */
.L_x_83:
[----:B------:R-:W-:Y:S05]  /*4770*/  BSYNC B1 ;  /* 0x0000000000017941 */ /* 0x000fea0003800000 */
.L_x_82:
        /* <DEDUP_REMOVED lines=12> */
.L_x_85:
[----:B------:R-:W-:Y:S05]  /*4840*/  BSYNC B1 ;  /* 0x0000000000017941 */ /* 0x000fea0003800000 */
.L_x_84:
        /* <DEDUP_REMOVED lines=12> */
.L_x_87:
[----:B------:R-:W-:Y:S05]  /*4910*/  BSYNC B1 ;  /* 0x0000000000017941 */ /* 0x000fea0003800000 */
.L_x_86:
        /* <DEDUP_REMOVED lines=12> */
.L_x_89:
[----:B------:R-:W-:Y:S05]  /*49e0*/  BSYNC B1 ;  /* 0x0000000000017941 */ /* 0x000fea0003800000 */
.L_x_88:
        /* <DEDUP_REMOVED lines=12> */
.L_x_91:
[----:B------:R-:W-:Y:S05]  /*4ab0*/  BSYNC B1 ;  /* 0x0000000000017941 */ /* 0x000fea0003800000 */
.L_x_90:
        /* <DEDUP_REMOVED lines=12> */
.L_x_93:
[----:B------:R-:W-:Y:S05]  /*4b80*/  BSYNC B1 ;  /* 0x0000000000017941 */ /* 0x000fea0003800000 */
.L_x_92:
        /* <DEDUP_REMOVED lines=12> */
.L_x_95:
[----:B------:R-:W-:Y:S05]  /*4c50*/  BSYNC B1 ;  /* 0x0000000000017941 */ /* 0x000fea0003800000 */
.L_x_94:
        /* <DEDUP_REMOVED lines=12> */
.L_x_97:
[----:B------:R-:W-:Y:S05]  /*4d20*/  BSYNC B1 ;  /* 0x0000000000017941 */ /* 0x000fea0003800000 */
.L_x_96:
        /* <DEDUP_REMOVED lines=12> */
.L_x_99:
[----:B------:R-:W-:Y:S05]  /*4df0*/  BSYNC B1 ;  /* 0x0000000000017941 */ /* 0x000fea0003800000 */
.L_x_98:
[----:B-----5:R-:W-:Y:S01]  /*4e00*/  LOP3.LUT R7, R7, 0xff, RZ, 0xc0, !PT ;  /* 0x000000ff07077812 */ /* 0x020fe200078ec0ff */
[----:B------:R-:W-:Y:S01]  /*4e10*/  BSSY B1, `(.L_x_100) ;  /* 0x000000b000017945 */ /* 0x000fe20003800000 */
[----:B------:R-:W-:Y:S02]  /*4e20*/  ISETP.LT.OR P2, PT, R33, 0x39, !P1 ;  /* 0x000000392100780c */ /* 0x000fe40004f41670 */
[----:B------:R-:W-:-:S05]  /*4e30*/  F2FP.F16.E4M3.UNPACK_B R7, R7 ;  /* 0x00000007ff07723e */ /* 0x000fca00020006ff */
[----:B0-2---:R-:W-:-:S05]  /*4e40*/  HADD2.F32 R28, -RZ, R7.H0_H0 ;  /* 0x20000007ff1c7230 */ /* 0x005fca0000004100 */
[----:B------:R-:W-:-:S04]  /*4e50*/  FMUL R7, R28, R9 ;  /* 0x000000091c077220 */ /* 0x000fc80000400000 */
[----:B------:R-:W-:-:S05]  /*4e60*/  FFMA R7, R114, R8, R7 ;  /* 0x0000000872077223 */ /* 0x000fca0000000007 */
[----:B------:R-:W-:Y:S02]  /*4e70*/  F2FP.SATFINITE.E4M3.F32.PACK_AB_MERGE_C R29, RZ, R7, RZ ;  /* 0x00000007ff1d723e */ /* 0x000fe400048070ff */
[----:B------:R-:W-:-:S03]  /*4e80*/  PRMT R7, RZ, 0x7610, R7 ;  /* 0x00007610ff077816 */ /* 0x000fc60000000007 */
[----:B------:R0:W-:Y:S01]  /*4e90*/  @!P0 STG.E.U8 desc[UR16][R16.64+0x39], R29 ;  /* 0x0000391d10008986 */ /* 0x0001e2000c101110 */
[----:B------:R-:W-:Y:S05]  /*4ea0*/  @P2 BRA `(.L_x_101) ;  /* 0x0000000000042947 */ /* 0x000fea0003800000 */
[----:B------:R2:W5:Y:S02]  /*4eb0*/  LDG.E.U8 R7, desc[UR16][R30.64+0x38] ;  /* 0x000038101e077981 */ /* 0x000564000c1e1100 */
.L_x_101:
[----:B------:R-:W-:Y:S05]  /*4ec0*/  BSYNC B1 ;  /* 0x0000000000017941 */ /* 0x000fea0003800000 */
.L_x_100:
[----:B-----5:R-:W-:Y:S01]  /*4ed0*/  LOP3.LUT R7, R7, 0xff, RZ, 0xc0, !PT ;  /* 0x000000ff07077812 */ /* 0x020fe200078ec0ff */
[----:B------:R-:W-:Y:S01]  /*4ee0*/  BSSY B1, `(.L_x_102) ;  /* 0x000000b000017945 */ /* 0x000fe20003800000 */
[----:B------:R-:W-:Y:S02]  /*4ef0*/  ISETP.LT.OR P1, PT, R33, 0x3a, !P1 ;  /* 0x0000003a2100780c */ /* 0x000fe40004f21670 */
[----:B------:R-:W-:-:S05]  /*4f00*/  F2FP.F16.E4M3.UNPACK_B R7, R7 ;  /* 0x00000007ff07723e */ /* 0x000fca00020006ff */
[----:B01--4-:R-:W-:Y:S01]  /*4f10*/  HADD2.F32 R16, -RZ, R7.H0_H0 ;  /* 0x20000007ff107230 */ /* 0x013fe20000004100 */
[----:B------:R-:W-:-:S04]  /*4f20*/  PRMT R7, RZ, 0x7610, R7 ;  /* 0x00007610ff077816 */ /* 0x000fc80000000007 */
[----:B------:R-:W-:-:S04]  /*4f30*/  FMUL R16, R16, R9 ;  /* 0x0000000910107220 */ /* 0x000fc80000400000 */
[----:B------:R-:W-:-:S05]  /*4f40*/  FFMA R16, R117, R8, R16 ;  /* 0x0000000875107223 */ /* 0x000fca0000000010 */
[----:B------:R-:W-:-:S05]  /*4f50*/  F2FP.SATFINITE.E4M3.F32.PACK_AB_MERGE_C R17, RZ, R16, RZ ;  /* 0x00000010ff11723e */ /* 0x000fca00048070ff */
[----:B------:R0:W-:Y:S01]  /*4f60*/  @!P2 STG.E.U8 desc[UR16][R14.64+0x38], R17 ;  /* 0x000038110e00a986 */ /* 0x0001e2000c101110 */
[----:B------:R-:W-:Y:S05]  /*4f70*/  @P1 BRA `(.L_x_103) ;  /* 0x0000000000041947 */ /* 0x000fea0003800000 */
[----:B------:R1:W5:Y:S02]  /*4f80*/  LDG.E.U8 R7, desc[UR16][R30.64+0x39] ;  /* 0x000039101e077981 */ /* 0x000364000c1e1100 */
.L_x_103:
[----:B------:R-:W-:Y:S05]  /*4f90*/  BSYNC B1 ;  /* 0x0000000000017941 */ /* 0x000fea0003800000 */
.L_x_102:
[----:B-----5:R-:W-:Y:S01]  /*4fa0*/  LOP3.LUT R7, R7, 0xff, RZ, 0xc0, !PT ;  /* 0x000000ff07077812 */ /* 0x020fe200078ec0ff */
[----:B------:R-:W-:Y:S01]  /*4fb0*/  BSSY B1, `(.L_x_104) ;  /* 0x0000013000017945 */ /* 0x000fe20003800000 */
[----:B------:R-:W-:Y:S02]  /*4fc0*/  IADD3 R29, P0, R35, 0x80, RZ ;  /* 0x00000080231d7810 */ /* 0x000fe40007f1e0ff */
[----:B------:R-:W-:-:S03]  /*4fd0*/  F2FP.F16.E4M3.UNPACK_B R7, R7 ;  /* 0x00000007ff07723e */ /* 0x000fc600020006ff */
[----:B0-----:R-:W-:Y:S01]  /*4fe0*/  IMAD.X R17, RZ, RZ, R25, P0 ;  /* 0x000000ffff117224 */ /* 0x001fe200000e0619 */
        /* <DEDUP_REMOVED lines=9> */
[----:B-123--:R-:W-:Y:S02]  /*5080*/  F2FP.SATFINITE.E4M3.F32.PACK_AB_MERGE_C R31, RZ, R7, RZ ;  /* 0x00000007ff1f723e */ /* 0x00efe400048070ff */
[----:B------:R-:W-:Y:S02]  /*5090*/  IADD3.X R17, R17, UR11, R29, P2, !PT ;  /* 0x0000000b11117c10 */ /* 0x000fe400097fe41d */
[----:B------:R-:W-:Y:S01]  /*50a0*/  PRMT R7, RZ, 0x7610, R7 ;  /* 0x00007610ff077816 */ /* 0x000fe20000000007 */
[----:B------:R0:W-:Y:S01]  /*50b0*/  @!P1 STG.E.U8 desc[UR16][R14.64+0x39], R31 ;  /* 0x0000391f0e009986 */ /* 0x0001e2000c101110 */
[----:B------:R-:W-:Y:S05]  /*50c0*/  @P4 BRA `(.L_x_105) ;  /* 0x0000000000044947 */ /* 0x000fea0003800000 */
[----:B------:R1:W5:Y:S02]  /*50d0*/  LDG.E.U8 R7, desc[UR16][R16.64] ;  /* 0x0000001010077981 */ /* 0x000364000c1e1100 */
.L_x_105:
[----:B------:R-:W-:Y:S05]  /*50e0*/  BSYNC B1 ;  /* 0x0000000000017941 */ /* 0x000fea0003800000 */
.L_x_104:
[----:B-----5:R-:W-:Y:S01]  /*50f0*/  LOP3.LUT R7, R7, 0xff, RZ, 0xc0, !PT ;  /* 0x000000ff07077812 */ /* 0x020fe200078ec0ff */
[----:B------:R-:W-:Y:S01]  /*5100*/  BSSY B1, `(.L_x_106) ;  /* 0x000000b000017945 */ /* 0x000fe20003800000 */
[----:B------:R-:W-:Y:S02]  /*5110*/  ISETP.LT.OR P2, PT, R33, 0x2, !P0 ;  /* 0x000000022100780c */ /* 0x000fe40004741670 */
[----:B------:R-:W-:-:S05]  /*5120*/  F2FP.F16.E4M3.UNPACK_B R7, R7 ;  /* 0x00000007ff07723e */ /* 0x000fca00020006ff */
[----:B0-----:R-:W-:Y:S01]  /*5130*/  HADD2.F32 R14, -RZ, R7.H0_H0 ;  /* 0x20000007ff0e7230 */ /* 0x001fe20000004100 */
[----:B------:R-:W-:-:S04]  /*5140*/  PRMT R7, RZ, 0x7610, R7 ;  /* 0x00007610ff077816 */ /* 0x000fc80000000007 */
[----:B------:R-:W-:-:S04]  /*5150*/  FMUL R14, R14, R9 ;  /* 0x000000090e0e7220 */ /* 0x000fc80000400000 */
[----:B------:R-:W-:-:S05]  /*5160*/  FFMA R14, R115, R8, R14 ;  /* 0x00000008730e7223 */ /* 0x000fca000000000e */
[----:B------:R-:W-:-:S05]  /*5170*/  F2FP.SATFINITE.E4M3.F32.PACK_AB_MERGE_C R15, RZ, R14, RZ ;  /* 0x0000000eff0f723e */ /* 0x000fca00048070ff */
[----:B------:R0:W-:Y:S01]  /*5180*/  @!P4 STG.E.U8 desc[UR16][R12.64], R15 ;  /* 0x0000000f0c00c986 */ /* 0x0001e2000c101110 */
[----:B------:R-:W-:Y:S05]  /*5190*/  @P2 BRA `(.L_x_107) ;  /* 0x0000000000042947 */ /* 0x000fea0003800000 */
[----:B------:R2:W5:Y:S02]  /*51a0*/  LDG.E.U8 R7, desc[UR16][R16.64+0x1] ;  /* 0x0000011010077981 */ /* 0x000564000c1e1100 */
.L_x_107:
[----:B------:R-:W-:Y:S05]  /*51b0*/  BSYNC B1 ;  /* 0x0000000000017941 */ /* 0x000fea0003800000 */
.L_x_106:
[----:B-----5:R-:W-:Y:S01]  /*51c0*/  LOP3.LUT R7, R7, 0xff, RZ, 0xc0, !PT ;  /* 0x000000ff07077812 */ /* 0x020fe200078ec0ff */
[----:B------:R-:W-:Y:S01]  /*51d0*/  BSSY B1, `(.L_x_108) ;  /* 0x0000013000017945 */ /* 0x000fe20003800000 */
[----:B------:R-:W-:Y:S02]  /*51e0*/  IADD3 R35, P1, R35, 0x88, RZ ;  /* 0x0000008823237810 */ /* 0x000fe40007f3e0ff */
[----:B------:R-:W-:-:S03]  /*51f0*/  F2FP.F16.E4M3.UNPACK_B R7, R7 ;  /* 0x00000007ff07723e */ /* 0x000fc600020006ff */
[----:B------:R-:W-:Y:S01]  /*5200*/  IMAD.X R24, RZ, RZ, R25, P1 ;  /* 0x000000ffff187224 */ /* 0x000fe200008e0619 */
[----:B------:R-:W-:Y:S01]  /*5210*/  ISETP.GE.AND P1, PT, R34, 0x89, PT ;  /* 0x000000892200780c */ /* 0x000fe20003f26270 */
[----:B------:R-:W-:Y:S02]  /*5220*/  HADD2.F32 R14, -RZ, R7.H0_H0 ;  /* 0x20000007ff0e7230 */ /* 0x000fe40000004100 */
[----:B------:R-:W-:Y:S01]  /*5230*/  IMAD R24, R24, UR6, RZ ;  /* 0x0000000618187c24 */ /* 0x000fe2000f8e02ff */
[----:B------:R-:W-:Y:S01]  /*5240*/  ISETP.LT.OR P5, PT, R33, 0x1, !P1 ;  /* 0x000000012100780c */ /* 0x000fe20004fa1670 */
[----:B------:R-:W-:-:S04]  /*5250*/  IMAD.WIDE.U32 R26, R35, UR6, R26 ;  /* 0x00000006231a7c25 */ /* 0x000fc8000f8e001a */
[----:B------:R-:W-:Y:S01]  /*5260*/  FMUL R7, R14, R9 ;  /* 0x000000090e077220 */ /* 0x000fe20000400000 */
[----:B------:R-:W-:-:S03]  /*5270*/  IMAD R35, R35, UR7, R24 ;  /* 0x0000000723237c24 */ /* 0x000fc6000f8e0218 */
[----:B------:R-:W-:Y:S01]  /*5280*/  FFMA R7, R110, R8, R7 ;  /* 0x000000086e077223 */ /* 0x000fe20000000007 */
[----:B------:R-:W-:-:S04]  /*5290*/  IADD3 R14, P4, R26, UR10, RZ ;  /* 0x0000000a1a0e7c10 */ /* 0x000fc8000ff9e0ff */
[----:B------:R-:W-:Y:S02]  /*52a0*/  F2FP.SATFINITE.E4M3.F32.PACK_AB_MERGE_C R25, RZ, R7, RZ ;  /* 0x00000007ff19723e */ /* 0x000fe400048070ff */
[----:B0-----:R-:W-:Y:S02]  /*52b0*/  IADD3.X R15, R27, UR11, R35, P4, !PT ;  /* 0x0000000b1b0f7c10 */ /* 0x001fe4000a7fe423 */
[----:B------:R-:W-:Y:S01]  /*52c0*/  PRMT R7, RZ, 0x7610, R7 ;  /* 0x00007610ff077816 */ /* 0x000fe20000000007 */
[----:B------:R0:W-:Y:S01]  /*52d0*/  @!P2 STG.E.U8 desc[UR16][R12.64+0x1], R25 ;  /* 0x000001190c00a986 */ /* 0x0001e2000c101110 */
[----:B------:R-:W-:Y:S05]  /*52e0*/  @P5 BRA `(.L_x_109) ;  /* 0x0000000000045947 */ /* 0x000fea0003800000 */
[----:B------:R3:W5:Y:S02]  /*52f0*/  LDG.E.U8 R7, desc[UR16][R14.64] ;  /* 0x000000100e077981 */ /* 0x000764000c1e1100 */
.L_x_109:
[----:B------:R-:W-:Y:S05]  /*5300*/  BSYNC B1 ;  /* 0x0000000000017941 */ /* 0x000fea0003800000 */
.L_x_108:
        /* <DEDUP_REMOVED lines=8> */
[----:B0-----:R-:W-:-:S05]  /*5390*/  F2FP.SATFINITE.E4M3.F32.PACK_AB_MERGE_C R25, RZ, R24, RZ ;  /* 0x00000018ff19723e */ /* 0x001fca00048070ff */
[----:B------:R0:W-:Y:S01]  /*53a0*/  @!P5 STG.E.U8 desc[UR16][R10.64], R25 ;  /* 0x000000190a00d986 */ /* 0x0001e2000c101110 */
[----:B------:R-:W-:Y:S05]  /*53b0*/  @P2 BRA `(.L_x_111) ;  /* 0x0000000000042947 */ /* 0x000fea0003800000 */
[----:B------:R4:W5:Y:S02]  /*53c0*/  LDG.E.U8 R7, desc[UR16][R14.64+0x1] ;  /* 0x000001100e077981 */ /* 0x000964000c1e1100 */
.L_x_111:
[----:B------:R-:W-:Y:S05]  /*53d0*/  BSYNC B1 ;  /* 0x0000000000017941 */ /* 0x000fea0003800000 */
.L_x_110:
[----:B-----5:R-:W-:Y:S01]  /*53e0*/  LOP3.LUT R7, R7, 0xff, RZ, 0xc0, !PT ;  /* 0x000000ff07077812 */ /* 0x020fe200078ec0ff */
[----:B------:R-:W-:Y:S01]  /*53f0*/  BSSY B1, `(.L_x_112) ;  /* 0x000000b000017945 */ /* 0x000fe20003800000 */
[----:B------:R-:W-:Y:S02]  /*5400*/  ISETP.LT.OR P4, PT, R33, 0x9, !P0 ;  /* 0x000000092100780c */ /* 0x000fe40004781670 */
[----:B------:R-:W-:-:S05]  /*5410*/  F2FP.F16.E4M3.UNPACK_B R7, R7 ;  /* 0x00000007ff07723e */ /* 0x000fca00020006ff */
[----:B------:R-:W-:-:S05]  /*5420*/  HADD2.F32 R24, -RZ, R7.H0_H0 ;  /* 0x20000007ff187230 */ /* 0x000fca0000004100 */
[----:B------:R-:W-:-:S04]  /*5430*/  FMUL R7, R24, R9 ;  /* 0x0000000918077220 */ /* 0x000fc80000400000 */
[----:B------:R-:W-:-:S05]  /*5440*/  FFMA R7, R108, R8, R7 ;  /* 0x000000086c077223 */ /* 0x000fca0000000007 */
[----:B0-----:R-:W-:Y:S02]  /*5450*/  F2FP.SATFINITE.E4M3.F32.PACK_AB_MERGE_C R25, RZ, R7, RZ ;  /* 0x00000007ff19723e */ /* 0x001fe400048070ff */
[----:B------:R-:W-:-:S03]  /*5460*/  PRMT R7, RZ, 0x7610, R7 ;  /* 0x00007610ff077816 */ /* 0x000fc60000000007 */
[----:B------:R0:W-:Y:S01]  /*5470*/  @!P2 STG.E.U8 desc[UR16][R10.64+0x1], R25 ;  /* 0x000001190a00a986 */ /* 0x0001e2000c101110 */
[----:B------:R-:W-:Y:S05]  /*5480*/  @P4 BRA `(.L_x_113) ;  /* 0x0000000000044947 */ /* 0x000fea0003800000 */
[----:B------:R0:W5:Y:S02]  /*5490*/  LDG.E.U8 R7, desc[UR16][R16.64+0x8] ;  /* 0x0000081010077981 */ /* 0x000164000c1e1100 */
.L_x_113:
[----:B------:R-:W-:Y:S05]  /*54a0*/  BSYNC B1 ;  /* 0x0000000000017941 */ /* 0x000fea0003800000 */
.L_x_112:
        /* <DEDUP_REMOVED lines=12> */
.L_x_115:
[----:B------:R-:W-:Y:S05]  /*5570*/  BSYNC B1 ;  /* 0x0000000000017941 */ /* 0x000fea0003800000 */
.L_x_114:
        /* <DEDUP_REMOVED lines=12> */
.L_x_117:
[----:B------:R-:W-:Y:S05]  /*5640*/  BSYNC B1 ;  /* 0x0000000000017941 */ /* 0x000fea0003800000 */
.L_x_116:
        /* <DEDUP_REMOVED lines=12> */
.L_x_119:
[----:B------:R-:W-:Y:S05]  /*5710*/  BSYNC B1 ;  /* 0x0000000000017941 */ /* 0x000fea0003800000 */
.L_x_118:
        /* <DEDUP_REMOVED lines=12> */
.L_x_121:
[----:B------:R-:W-:Y:S05]  /*57e0*/  BSYNC B1 ;  /* 0x0000000000017941 */ /* 0x000fea0003800000 */
.L_x_120:
        /* <DEDUP_REMOVED lines=12> */
.L_x_123:
[----:B------:R-:W-:Y:S05]  /*58b0*/  BSYNC B1 ;  /* 0x0000000000017941 */ /* 0x000fea0003800000 */
.L_x_122:
        /* <DEDUP_REMOVED lines=12> */
.L_x_125:
[----:B------:R-:W-:Y:S05]  /*5980*/  BSYNC B1 ;  /* 0x0000000000017941 */ /* 0x000fea0003800000 */
.L_x_124:
        /* <DEDUP_REMOVED lines=12> */
.L_x_127:
[----:B------:R-:W-:Y:S05]  /*5a50*/  BSYNC B1 ;  /* 0x0000000000017941 */ /* 0x000fea0003800000 */
.L_x_126:
        /* <DEDUP_REMOVED lines=12> */
.L_x_129:
[----:B------:R-:W-:Y:S05]  /*5b20*/  BSYNC B1 ;  /* 0x0000000000017941 */ /* 0x000fea0003800000 */
.L_x_128:
        /* <DEDUP_REMOVED lines=12> */
.L_x_131:
[----:B------:R-:W-:Y:S05]  /*5bf0*/  BSYNC B1 ;  /* 0x0000000000017941 */ /* 0x000fea0003800000 */
.L_x_130:
        /* <DEDUP_REMOVED lines=12> */
.L_x_133:
[----:B------:R-:W-:Y:S05]  /*5cc0*/  BSYNC B1 ;  /* 0x0000000000017941 */ /* 0x000fea0003800000 */
.L_x_132:
        /* <DEDUP_REMOVED lines=12> */
.L_x_135:
[----:B------:R-:W-:Y:S05]  /*5d90*/  BSYNC B1 ;  /* 0x0000000000017941 */ /* 0x000fea0003800000 */
.L_x_134:
        /* <DEDUP_REMOVED lines=12> */
.L_x_137:
[----:B------:R-:W-:Y:S05]  /*5e60*/  BSYNC B1 ;  /* 0x0000000000017941 */ /* 0x000fea0003800000 */
.L_x_136:
        /* <DEDUP_REMOVED lines=12> */
.L_x_139:
[----:B------:R-:W-:Y:S05]  /*5f30*/  BSYNC B1 ;  /* 0x0000000000017941 */ /* 0x000fea0003800000 */
.L_x_138:
        /* <DEDUP_REMOVED lines=12> */
.L_x_141:
[----:B------:R-:W-:Y:S05]  /*6000*/  BSYNC B1 ;  /* 0x0000000000017941 */ /* 0x000fea0003800000 */
.L_x_140:
        /* <DEDUP_REMOVED lines=12> */
.L_x_143:
[----:B------:R-:W-:Y:S05]  /*60d0*/  BSYNC B1 ;  /* 0x0000000000017941 */ /* 0x000fea0003800000 */
.L_x_142:
        /* <DEDUP_REMOVED lines=12> */
.L_x_145:
[----:B------:R-:W-:Y:S05]  /*61a0*/  BSYNC B1 ;  /* 0x0000000000017941 */ /* 0x000fea0003800000 */
.L_x_144:
        /* <DEDUP_REMOVED lines=12> */
.L_x_147:
[----:B------:R-:W-:Y:S05]  /*6270*/  BSYNC B1 ;  /* 0x0000000000017941 */ /* 0x000fea0003800000 */
.L_x_146:
        /* <DEDUP_REMOVED lines=12> */
.L_x_149:
[----:B------:R-:W-:Y:S05]  /*6340*/  BSYNC B1 ;  /* 0x0000000000017941 */ /* 0x000fea0003800000 */
.L_x_148:
        /* <DEDUP_REMOVED lines=12> */
.L_x_151:
[----:B------:R-:W-:Y:S05]  /*6410*/  BSYNC B1 ;  /* 0x0000000000017941 */ /* 0x000fea0003800000 */
.L_x_150:
        /* <DEDUP_REMOVED lines=12> */
.L_x_153:
[----:B------:R-:W-:Y:S05]  /*64e0*/  BSYNC B1 ;  /* 0x0000000000017941 */ /* 0x000fea0003800000 */
.L_x_152:
        /* <DEDUP_REMOVED lines=12> */
.L_x_155:
[----:B------:R-:W-:Y:S05]  /*65b0*/  BSYNC B1 ;  /* 0x0000000000017941 */ /* 0x000fea0003800000 */
.L_x_154:
        /* <DEDUP_REMOVED lines=12> */
.L_x_157:
[----:B------:R-:W-:Y:S05]  /*6680*/  BSYNC B1 ;  /* 0x0000000000017941 */ /* 0x000fea0003800000 */
.L_x_156:
        /* <DEDUP_REMOVED lines=12> */
.L_x_159:
[----:B------:R-:W-:Y:S05]  /*6750*/  BSYNC B1 ;  /* 0x0000000000017941 */ /* 0x000fea0003800000 */
.L_x_158:
        /* <DEDUP_REMOVED lines=12> */
.L_x_161:
[----:B------:R-:W-:Y:S05]  /*6820*/  BSYNC B1 ;  /* 0x0000000000017941 */ /* 0x000fea0003800000 */
.L_x_160:
        /* <DEDUP_REMOVED lines=12> */
.L_x_163:
[----:B------:R-:W-:Y:S05]  /*68f0*/  BSYNC B1 ;  /* 0x0000000000017941 */ /* 0x000fea0003800000 */
.L_x_162:
[----:B-----5:R-:W-:Y:S01]  /*6900*/  LOP3.LUT R7, R7, 0xff, RZ, 0xc0, !PT ;  /* 0x000000ff07077812 */ /* 0x020fe200078ec0ff */
[----:B------:R-:W-:Y:S01]  /*6910*/  BSSY B1, `(.L_x_164) ;  /* 0x000000b000017945 */ /* 0x000fe20003800000 */
[----:B------:R-:W-:Y:S02]  /*6920*/  ISETP.LT.OR P2, PT, R33, 0x39, !P1 ;  /* 0x000000392100780c */ /* 0x000fe40004f41670 */
[----:B------:R-:W-:-:S05]  /*6930*/  F2FP.F16.E4M3.UNPACK_B R7, R7 ;  /* 0x00000007ff07723e */ /* 0x000fca00020006ff */
[----:B012---:R-:W-:-:S05]  /*6940*/  HADD2.F32 R16, -RZ, R7.H0_H0 ;  /* 0x20000007ff107230 */ /* 0x007fca0000004100 */
[----:B------:R-:W-:-:S04]  /*6950*/  FMUL R7, R16, R9 ;  /* 0x0000000910077220 */ /* 0x000fc80000400000 */
[----:B------:R-:W-:-:S05]  /*6960*/  FFMA R7, R18, R8, R7 ;  /* 0x0000000812077223 */ /* 0x000fca0000000007 */
[----:B------:R-:W-:Y:S02]  /*6970*/  F2FP.SATFINITE.E4M3.F32.PACK_AB_MERGE_C R17, RZ, R7, RZ ;  /* 0x00000007ff11723e */ /* 0x000fe400048070ff */
[----:B------:R-:W-:-:S03]  /*6980*/  PRMT R7, RZ, 0x7610, R7 ;  /* 0x00007610ff077816 */ /* 0x000fc60000000007 */
[----:B------:R0:W-:Y:S01]  /*6990*/  @!P0 STG.E.U8 desc[UR16][R12.64+0x39], R17 ;  /* 0x000039110c008986 */ /* 0x0001e2000c101110 */
[----:B------:R-:W-:Y:S05]  /*69a0*/  @P2 BRA `(.L_x_165) ;  /* 0x0000000000042947 */ /* 0x000fea0003800000 */
[----:B------:R1:W5:Y:S02]  /*69b0*/  LDG.E.U8 R7, desc[UR16][R14.64+0x38] ;  /* 0x000038100e077981 */ /* 0x000364000c1e1100 */
.L_x_165:
[----:B------:R-:W-:Y:S05]  /*69c0*/  BSYNC B1 ;  /* 0x0000000000017941 */ /* 0x000fea0003800000 */
.L_x_164:
        /* <DEDUP_REMOVED lines=12> */
.L_x_167:
[----:B------:R-:W-:Y:S05]  /*6a90*/  BSYNC B1 ;  /* 0x0000000000017941 */ /* 0x000fea0003800000 */
.L_x_166:
[----:B------:R-:W-:Y:S05]  /*6aa0*/  @P1 BRA `(.L_x_168) ;  /* 0x0000001000301947 */ /* 0x000fea0003800000 */
[----:B-----5:R-:W-:-:S04]  /*6ab0*/  LOP3.LUT R7, R7, 0xff, RZ, 0xc0, !PT ;  /* 0x000000ff07077812 */ /* 0x020fc800078ec0ff */
[----:B------:R-:W-:-:S05]  /*6ac0*/  F2FP.F16.E4M3.UNPACK_B R7, R7 ;  /* 0x00000007ff07723e */ /* 0x000fca00020006ff */
[----:B------:R-:W-:-:S05]  /*6ad0*/  HADD2.F32 R12, -RZ, R7.H0_H0 ;  /* 0x20000007ff0c7230 */ /* 0x000fca0000004100 */
[----:B------:R-:W-:-:S04]  /*6ae0*/  FMUL R7, R12, R9 ;  /* 0x000000090c077220 */ /* 0x000fc80000400000 */
[----:B------:R-:W-:-:S05]  /*6af0*/  FFMA R7, R20, R8, R7 ;  /* 0x0000000814077223 */ /* 0x000fca0000000007 */
[----:B------:R-:W-:-:S05]  /*6b00*/  F2FP.SATFINITE.E4M3.F32.PACK_AB_MERGE_C R7, RZ, R7, RZ ;  /* 0x00000007ff07723e */ /* 0x000fca00048070ff */
[----:B------:R0:W-:Y:S01]  /*6b10*/  STG.E.U8 desc[UR16][R10.64+0x39], R7 ;  /* 0x000039070a007986 */ /* 0x0001e2000c101110 */
[----:B------:R-:W-:Y:S05]  /*6b20*/  BRA `(.L_x_168) ;  /* 0x0000001000107947 */ /* 0x000fea0003800000 */
.L_x_39:
[C---:B------:R-:W-:Y:S01]  /*6b30*/  ISETP.GE.AND P0, PT, R34.reuse, 0x1, PT ;  /* 0x000000012200780c */ /* 0x040fe20003f06270 */
[-C--:B--2---:R-:W-:Y:S01]  /*6b40*/  FMUL R147, R147, R8.reuse ;  /* 0x0000000893937220 */ /* 0x084fe20000400000 */
[----:B------:R-:W-:Y:S01]  /*6b50*/  ISETP.GE.AND P2, PT, R34, 0x9, PT ;  /* 0x000000092200780c */ /* 0x000fe20003f46270 */
[-C--:B------:R-:W-:Y:S01]  /*6b60*/  FMUL R142, R142, R8.reuse ;  /* 0x000000088e8e7220 */ /* 0x080fe20000400000 */
[----:B------:R-:W-:Y:S01]  /*6b70*/  ISETP.LT.OR P1, PT, R33, 0x1, !P0 ;  /* 0x000000012100780c */ /* 0x000fe20004721670 */
[-C--:B------:R-:W-:Y:S01]  /*6b80*/  FMUL R145, R145, R8.reuse ;  /* 0x0000000891917220 */ /* 0x080fe20000400000 */
[----:B------:R-:W-:Y:S01]  /*6b90*/  F2FP.SATFINITE.E4M3.F32.PACK_AB_MERGE_C R147, RZ, R147, RZ ;  /* 0x00000093ff93723e */ /* 0x000fe200048070ff */
[-C--:B------:R-:W-:Y:S01]  /*6ba0*/  FMUL R140, R140, R8.reuse ;  /* 0x000000088c8c7220 */ /* 0x080fe20000400000 */
[----:B------:R-:W-:Y:S01]  /*6bb0*/  ISETP.LT.OR P4, PT, R33, 0x2, !P0 ;  /* 0x000000022100780c */ /* 0x000fe20004781670 */
[-C--:B------:R-:W-:Y:S01]  /*6bc0*/  FMUL R143, R143, R8.reuse ;  /* 0x000000088f8f7220 */ /* 0x080fe20000400000 */
[C---:B------:R-:W-:Y:S01]  /*6bd0*/  ISETP.LT.OR P5, PT, R33.reuse, 0x1, !P2 ;  /* 0x000000012100780c */ /* 0x040fe200057a1670 */
[-C--:B------:R-:W-:Y:S01]  /*6be0*/  FMUL R138, R138, R8.reuse ;  /* 0x000000088a8a7220 */ /* 0x080fe20000400000 */
[----:B------:R-:W-:Y:S01]  /*6bf0*/  ISETP.LT.OR P6, PT, R33, 0x2, !P2 ;  /* 0x000000022100780c */ /* 0x000fe200057c1670 */
[----:B------:R-:W-:Y:S01]  /*6c00*/  FMUL R141, R141, R8 ;  /* 0x000000088d8d7220 */ /* 0x000fe20000400000 */
[----:B------:R-:W-:Y:S01]  /*6c10*/  F2FP.SATFINITE.E4M3.F32.PACK_AB_MERGE_C R7, RZ, R142, RZ ;  /* 0x0000008eff07723e */ /* 0x000fe200048070ff */
[-C--:B------:R-:W-:Y:S01]  /*6c20*/  FMUL R136, R136, R8.reuse ;  /* 0x0000000888887220 */ /* 0x080fe20000400000 */
[----:B------:R-:W-:Y:S01]  /*6c30*/  F2FP.SATFINITE.E4M3.F32.PACK_AB_MERGE_C R145, RZ, R145, RZ ;  /* 0x00000091ff91723e */ /* 0x000fe200048070ff */
[----:B------:R-:W-:Y:S01]  /*6c40*/  @!P1 STG.E.U8 desc[UR16][R16.64], R147 ;  /* 0x0000009310009986 */ /* 0x000fe2000c101110 */
[----:B------:R-:W-:Y:S01]  /*6c50*/  ISETP.LT.OR P1, PT, R33, 0x9, !P0 ;  /* 0x000000092100780c */ /* 0x000fe20004721670 */
[----:B------:R-:W-:Y:S01]  /*6c60*/  FMUL R139, R139, R8 ;  /* 0x000000088b8b7220 */ /* 0x000fe20000400000 */
[----:B------:R-:W-:Y:S01]  /*6c70*/  F2FP.SATFINITE.E4M3.F32.PACK_AB_MERGE_C R25, RZ, R140, RZ ;  /* 0x0000008cff19723e */ /* 0x000fe200048070ff */
[----:B------:R0:W-:Y:S01]  /*6c80*/  @!P4 STG.E.U8 desc[UR16][R16.64+0x1], R7 ;  /* 0x000001071000c986 */ /* 0x0001e2000c101110 */
[----:B------:R-:W-:Y:S01]  /*6c90*/  F2FP.SATFINITE.E4M3.F32.PACK_AB_MERGE_C R143, RZ, R143, RZ ;  /* 0x0000008fff8f723e */ /* 0x000fe200048070ff */
[-C--:B------:R-:W-:Y:S01]  /*6ca0*/  FMUL R134, R134, R8.reuse ;  /* 0x0000000886867220 */ /* 0x080fe20000400000 */
[C---:B------:R-:W-:Y:S01]  /*6cb0*/  ISETP.LT.OR P4, PT, R33.reuse, 0xa, !P0 ;  /* 0x0000000a2100780c */ /* 0x040fe20004781670 */
[----:B------:R-:W-:Y:S01]  /*6cc0*/  @!P5 STG.E.U8 desc[UR16][R14.64], R145 ;  /* 0x000000910e00d986 */ /* 0x000fe2000c101110 */
[----:B------:R-:W-:Y:S01]  /*6cd0*/  ISETP.LT.OR P5, PT, R33, 0x9, !P2 ;  /* 0x000000092100780c */ /* 0x000fe200057a1670 */
[-C--:B------:R-:W-:Y:S01]  /*6ce0*/  FMUL R137, R137, R8.reuse ;  /* 0x0000000889897220 */ /* 0x080fe20000400000 */
[----:B------:R-:W-:Y:S01]  /*6cf0*/  F2FP.SATFINITE.E4M3.F32.PACK_AB_MERGE_C R141, RZ, R141, RZ ;  /* 0x0000008dff8d723e */ /* 0x000fe200048070ff */
[----:B------:R1:W-:Y:S01]  /*6d00*/  @!P6 STG.E.U8 desc[UR16][R14.64+0x1], R25 ;  /* 0x000001190e00e986 */ /* 0x0003e2000c101110 */
[C---:B------:R-:W-:Y:S01]  /*6d10*/  ISETP.LT.OR P6, PT, R33.reuse, 0xa, !P2 ;  /* 0x0000000a2100780c */ /* 0x040fe200057c1670 */
[-C--:B------:R-:W-:Y:S01]  /*6d20*/  FMUL R132, R132, R8.reuse ;  /* 0x0000000884847220 */ /* 0x080fe20000400000 */
[----:B------:R-:W-:Y:S01]  /*6d30*/  F2FP.SATFINITE.E4M3.F32.PACK_AB_MERGE_C R139, RZ, R139, RZ ;  /* 0x0000008bff8b723e */ /* 0x000fe200048070ff */
[----:B------:R-:W-:Y:S01]  /*6d40*/  @!P1 STG.E.U8 desc[UR16][R16.64+0x8], R143 ;  /* 0x0000088f10009986 */ /* 0x000fe2000c101110 */
[----:B------:R-:W-:Y:S01]  /*6d50*/  ISETP.LT.OR P1, PT, R33, 0x11, !P0 ;  /* 0x000000112100780c */ /* 0x000fe20004721670 */
[----:B------:R-:W-:Y:S01]  /*6d60*/  FMUL R135, R135, R8 ;  /* 0x0000000887877220 */ /* 0x000fe20000400000 */
[----:B0-----:R-:W-:Y:S01]  /*6d70*/  F2FP.SATFINITE.E4M3.F32.PACK_AB_MERGE_C R7, RZ, R138, RZ ;  /* 0x0000008aff07723e */ /* 0x001fe200048070ff */
[-C--:B------:R-:W-:Y:S01]  /*6d80*/  FMUL R130, R130, R8.reuse ;  /* 0x0000000882827220 */ /* 0x080fe20000400000 */
[----:B------:R-:W-:Y:S01]  /*6d90*/  F2FP.SATFINITE.E4M3.F32.PACK_AB_MERGE_C R137, RZ, R137, RZ ;  /* 0x00000089ff89723e */ /* 0x000fe200048070ff */
[----:B------:R-:W-:Y:S01]  /*6da0*/  FMUL R133, R133, R8 ;  /* 0x0000000885857220 */ /* 0x000fe20000400000 */
[----:B------:R-:W-:Y:S01]  /*6db0*/  F2FP.SATFINITE.E4M3.F32.PACK_AB_MERGE_C R135, RZ, R135, RZ ;  /* 0x00000087ff87723e */ /* 0x000fe200048070ff */
[----:B------:R0:W-:Y:S01]  /*6dc0*/  @!P4 STG.E.U8 desc[UR16][R16.64+0x9], R7 ;  /* 0x000009071000c986 */ /* 0x0001e2000c101110 */
[----:B-1----:R-:W-:Y:S01]  /*6dd0*/  F2FP.SATFINITE.E4M3.F32.PACK_AB_MERGE_C R25, RZ, R136, RZ ;  /* 0x00000088ff19723e */ /* 0x002fe200048070ff */
        /* <DEDUP_REMOVED lines=15> */
[-C--:B------:R-:W-:Y:S01]  /*6ed0*/  FMUL R127, R127, R8.reuse ;  /* 0x000000087f7f7220 */ /* 0x080fe20000400000 */
[----:B------:R-:W-:Y:S01]  /*6ee0*/  FMUL R122, R122, R8 ;  /* 0x000000087a7a7220 */ /* 0x000fe20000400000 */
[----:B------:R-:W-:Y:S01]  /*6ef0*/  F2FP.SATFINITE.E4M3.F32.PACK_AB_MERGE_C R129, RZ, R129, RZ ;  /* 0x00000081ff81723e */ /* 0x000fe200048070ff */
[----:B------:R0:W-:Y:S01]  /*6f00*/  @!P4 STG.E.U8 desc[UR16][R16.64+0x11], R7 ;  /* 0x000011071000c986 */ /* 0x0001e2000c101110 */
[----:B-1----:R-:W-:Y:S01]  /*6f10*/  F2FP.SATFINITE.E4M3.F32.PACK_AB_MERGE_C R25, RZ, R132, RZ ;  /* 0x00000084ff19723e */ /* 0x002fe200048070ff */
[-C--:B------:R-:W-:Y:S01]  /*6f20*/  FMUL R125, R125, R8.reuse ;  /* 0x000000087d7d7220 */ /* 0x080fe20000400000 */
[C---:B------:R-:W-:Y:S01]  /*6f30*/  ISETP.LT.OR P4, PT, R33.reuse, 0x1a, !P0 ;  /* 0x0000001a2100780c */ /* 0x040fe20004781670 */
[----:B------:R-:W-:Y:S01]  /*6f40*/  @!P5 STG.E.U8 desc[UR16][R14.64+0x10], R137 ;  /* 0x000010890e00d986 */ /* 0x000fe2000c101110 */
[C---:B------:R-:W-:Y:S01]  /*6f50*/  ISETP.LT.OR P5, PT, R33.reuse, 0x19, !P2 ;  /* 0x000000192100780c */ /* 0x040fe200057a1670 */
[-C--:B------:R-:W-:Y:S01]  /*6f60*/  FMUL R120, R120, R8.reuse ;  /* 0x0000000878787220 */ /* 0x080fe20000400000 */
[----:B------:R-:W-:Y:S01]  /*6f70*/  F2FP.SATFINITE.E4M3.F32.PACK_AB_MERGE_C R127, RZ, R127, RZ ;  /* 0x0000007fff7f723e */ /* 0x000fe200048070ff */
[----:B------:R1:W-:Y:S01]  /*6f80*/  @!P6 STG.E.U8 desc[UR16][R14.64+0x11], R25 ;  /* 0x000011190e00e986 */ /* 0x0003e2000c101110 */
[----:B------:R-:W-:Y:S01]  /*6f90*/  ISETP.LT.OR P6, PT, R33, 0x1a, !P2 ;  /* 0x0000001a2100780c */ /* 0x000fe200057c1670 */
        /* <DEDUP_REMOVED lines=8> */
[-C--:B------:R-:W-:Y:S01]  /*7020*/  FMUL R116, R116, R8.reuse ;  /* 0x0000000874747220 */ /* 0x080fe20000400000 */
[----:B------:R-:W-:Y:S01]  /*7030*/  FMUL R114, R114, R8 ;  /* 0x0000000872727220 */ /* 0x000fe20000400000 */
[----:B-1----:R-:W-:Y:S01]  /*7040*/  F2FP.SATFINITE.E4M3.F32.PACK_AB_MERGE_C R25, RZ, R128, RZ ;  /* 0x00000080ff19723e */ /* 0x002fe200048070ff */
[----:B------:R0:W-:Y:S01]  /*7050*/  @!P4 STG.E.U8 desc[UR16][R16.64+0x19], R7 ;  /* 0x000019071000c986 */ /* 0x0001e2000c101110 */
[----:B------:R-:W-:Y:S01]  /*7060*/  ISETP.LT.OR P4, PT, R33, 0x22, !P0 ;  /* 0x000000222100780c */ /* 0x000fe20004781670 */
[-C--:B------:R-:W-:Y:S01]  /*7070*/  FMUL R119, R119, R8.reuse ;  /* 0x0000000877777220 */ /* 0x080fe20000400000 */
[----:B------:R-:W-:Y:S01]  /*7080*/  F2FP.SATFINITE.E4M3.F32.PACK_AB_MERGE_C R121, RZ, R121, RZ ;  /* 0x00000079ff79723e */ /* 0x000fe200048070ff */
[----:B------:R-:W-:Y:S01]  /*7090*/  @!P5 STG.E.U8 desc[UR16][R14.64+0x18], R133 ;  /* 0x000018850e00d986 */ /* 0x000fe2000c101110 */
[----:B------:R-:W-:Y:S01]  /*70a0*/  ISETP.LT.OR P5, PT, R33, 0x21, !P2 ;  /* 0x000000212100780c */ /* 0x000fe200057a1670 */
[----:B------:R-:W-:Y:S01]  /*70b0*/  FMUL R117, R117, R8 ;  /* 0x0000000875757220 */ /* 0x000fe20000400000 */
[----:B------:R-:W-:Y:S01]  /*70c0*/  F2FP.SATFINITE.E4M3.F32.PACK_AB_MERGE_C R27, RZ, R114, RZ ;  /* 0x00000072ff1b723e */ /* 0x000fe200048070ff */
[----:B------:R1:W-:Y:S01]  /*70d0*/  @!P6 STG.E.U8 desc[UR16][R14.64+0x19], R25 ;  /* 0x000019190e00e986 */ /* 0x0003e2000c101110 */
[----:B------:R-:W-:Y:S01]  /*70e0*/  ISETP.LT.OR P6, PT, R33, 0x22, !P2 ;  /* 0x000000222100780c */ /* 0x000fe200057c1670 */
[-C--:B------:R-:W-:Y:S01]  /*70f0*/  FMUL R112, R112, R8.reuse ;  /* 0x0000000870707220 */ /* 0x080fe20000400000 */
[-C--:B------:R-:W-:Y:S01]  /*7100*/  FMUL R115, R115, R8.reuse ;  /* 0x0000000873737220 */ /* 0x080fe20000400000 */
        /* <DEDUP_REMOVED lines=39> */
[-C--:B------:R-:W-:Y:S01]  /*7380*/  FMUL R103, R103, R8.reuse ;  /* 0x0000000867677220 */ /* 0x080fe20000400000 */
[----:B------:R-:W-:Y:S01]  /*7390*/  @!P1 STG.E.U8 desc[UR16][R16.64+0x30], R123 ;  /* 0x0000307b10009986 */ /* 0x000fe2000c101110 */
[----:B------:R-:W-:Y:S01]  /*73a0*/  ISETP.LT.OR P1, PT, R33, 0x39, !P0 ;  /* 0x000000392100780c */ /* 0x000fe20004721670 */
[-C--:B------:R-:W-:Y:S01]  /*73b0*/  FMUL R101, R101, R8.reuse ;  /* 0x0000000865657220 */ /* 0x080fe20000400000 */
[----:B------:R-:W-:Y:S01]  /*73c0*/  ISETP.LT.OR P0, PT, R33, 0x3a, !P0 ;  /* 0x0000003a2100780c */ /* 0x000fe20004701670 */
[----:B------:R-:W-:Y:S01]  /*73d0*/  FMUL R96, R96, R8 ;  /* 0x0000000860607220 */ /* 0x000fe20000400000 */
[----:B0-----:R-:W-:Y:S01]  /*73e0*/  F2FP.SATFINITE.E4M3.F32.PACK_AB_MERGE_C R7, RZ, R118, RZ ;  /* 0x00000076ff07723e */ /* 0x001fe200048070ff */
[-C--:B------:R-:W-:Y:S01]  /*73f0*/  FMUL R94, R94, R8.reuse ;  /* 0x000000085e5e7220 */ /* 0x080fe20000400000 */
[----:B------:R-:W-:Y:S01]  /*7400*/  F2FP.SATFINITE.E4M3.F32.PACK_AB_MERGE_C R105, RZ, R105, RZ ;  /* 0x00000069ff69723e */ /* 0x000fe200048070ff */
[----:B------:R-:W-:Y:S01]  /*7410*/  FMUL R97, R97, R8 ;  /* 0x0000000861617220 */ /* 0x000fe20000400000 */
[----:B-1----:R-:W-:Y:S01]  /*7420*/  F2FP.SATFINITE.E4M3.F32.PACK_AB_MERGE_C R25, RZ, R116, RZ ;  /* 0x00000074ff19723e */ /* 0x002fe200048070ff */
[----:B------:R0:W-:Y:S01]  /*7430*/  @!P4 STG.E.U8 desc[UR16][R16.64+0x31], R7 ;  /* 0x000031071000c986 */ /* 0x0001e2000c101110 */
[----:B------:R-:W-:Y:S01]  /*7440*/  ISETP.LT.OR P4, PT, R33, 0x39, !P2 ;  /* 0x000000392100780c */ /* 0x000fe20005781670 */
[-C--:B------:R-:W-:Y:S01]  /*7450*/  FMUL R99, R99, R8.reuse ;  /* 0x0000000863637220 */ /* 0x080fe20000400000 */
[----:B------:R-:W-:Y:S01]  /*7460*/  ISETP.LT.OR P2, PT, R33, 0x3a, !P2 ;  /* 0x0000003a2100780c */ /* 0x000fe20005741670 */
[----:B------:R-:W-:Y:S01]  /*7470*/  @!P5 STG.E.U8 desc[UR16][R14.64+0x30], R121 ;  /* 0x000030790e00d986 */ /* 0x000fe2000c101110 */
[----:B------:R-:W-:Y:S01]  /*7480*/  F2FP.SATFINITE.E4M3.F32.PACK_AB_MERGE_C R103, RZ, R103, RZ ;  /* 0x00000067ff67723e */ /* 0x000fe200048070ff */
[-C--:B------:R-:W-:Y:S01]  /*7490*/  FMUL R92, R92, R8.reuse ;  /* 0x000000085c5c7220 */ /* 0x080fe20000400000 */
[----:B------:R-:W-:Y:S01]  /*74a0*/  F2FP.SATFINITE.E4M3.F32.PACK_AB_MERGE_C R101, RZ, R101, RZ ;  /* 0x00000065ff65723e */ /* 0x000fe200048070ff */
[----:B------:R-:W-:Y:S01]  /*74b0*/  @!P6 STG.E.U8 desc[UR16][R14.64+0x31], R25 ;  /* 0x000031190e00e986 */ /* 0x000fe2000c101110 */
[----:B------:R-:W-:Y:S01]  /*74c0*/  F2FP.SATFINITE.E4M3.F32.PACK_AB_MERGE_C R97, RZ, R97, RZ ;  /* 0x00000061ff61723e */ /* 0x000fe200048070ff */
[-C--:B------:R-:W-:Y:S01]  /*74d0*/  FMUL R88, R88, R8.reuse ;  /* 0x0000000858587220 */ /* 0x080fe20000400000 */
[-C--:B------:R-:W-:Y:S01]  /*74e0*/  FMUL R95, R95, R8.reuse ;  /* 0x000000085f5f7220 */ /* 0x080fe20000400000 */
[----:B------:R-:W-:Y:S01]  /*74f0*/  @!P0 STG.E.U8 desc[UR16][R16.64+0x39], R27 ;  /* 0x0000391b10008986 */ /* 0x000fe2000c101110 */
[----:B------:R-:W-:Y:S01]  /*7500*/  ISETP.GE.AND P0, PT, R34, 0x81, PT ;  /* 0x000000812200780c */ /* 0x000fe20003f06270 */
[----:B------:R-:W-:Y:S01]  /*7510*/  FMUL R93, R93, R8 ;  /* 0x000000085d5d7220 */ /* 0x000fe20000400000 */
[----:B0-----:R-:W-:Y:S01]  /*7520*/  F2FP.SATFINITE.E4M3.F32.PACK_AB_MERGE_C R7, RZ, R112, RZ ;  /* 0x00000070ff07723e */ /* 0x001fe200048070ff */
[----:B------:R0:W-:Y:S01]  /*7530*/  @!P1 STG.E.U8 desc[UR16][R16.64+0x38], R119 ;  /* 0x0000387710009986 */ /* 0x0001e2000c101110 */
[C---:B------:R-:W-:Y:S01]  /*7540*/  ISETP.LT.OR P6, PT, R33.reuse, 0x1, !P0 ;  /* 0x000000012100780c */ /* 0x040fe200047c1670 */
[-C--:B------:R-:W-:Y:S01]  /*7550*/  FMUL R90, R90, R8.reuse ;  /* 0x000000085a5a7220 */ /* 0x080fe20000400000 */
[----:B------:R-:W-:Y:S01]  /*7560*/  ISETP.LT.OR P5, PT, R33, 0x2, !P0 ;  /* 0x000000022100780c */ /* 0x000fe200047a1670 */
[----:B------:R-:W-:Y:S01]  /*7570*/  @!P4 STG.E.U8 desc[UR16][R14.64+0x38], R117 ;  /* 0x000038750e00c986 */ /* 0x000fe2000c101110 */
[----:B------:R-:W-:Y:S01]  /*7580*/  ISETP.GE.AND P1, PT, R34, 0x89, PT ;  /* 0x000000892200780c */ /* 0x000fe20003f26270 */
[-C--:B------:R-:W-:Y:S01]  /*7590*/  FMUL R23, R23, R8.reuse ;  /* 0x0000000817177220 */ /* 0x080fe20000400000 */
[----:B------:R-:W-:Y:S01]  /*75a0*/  F2FP.SATFINITE.E4M3.F32.PACK_AB_MERGE_C R99, RZ, R99, RZ ;  /* 0x00000063ff63723e */ /* 0x000fe200048070ff */
[----:B------:R1:W-:Y:S01]  /*75b0*/  @!P2 STG.E.U8 desc[UR16][R14.64+0x39], R7 ;  /* 0x000039070e00a986 */ /* 0x0003e2000c101110 */
[----:B------:R-:W-:Y:S01]  /*75c0*/  ISETP.LT.OR P4, PT, R33, 0x1, !P1 ;  /* 0x000000012100780c */ /* 0x000fe20004f81670 */
[-C--:B------:R-:W-:Y:S01]  /*75d0*/  FMUL R91, R91, R8.reuse ;  /* 0x000000085b5b7220 */ /* 0x080fe20000400000 */
[----:B------:R-:W-:Y:S01]  /*75e0*/  ISETP.LT.OR P2, PT, R33, 0xa, !P0 ;  /* 0x0000000a2100780c */ /* 0x000fe20004741670 */
[----:B------:R-:W-:Y:S01]  /*75f0*/  FMUL R89, R89, R8 ;  /* 0x0000000859597220 */ /* 0x000fe20000400000 */
[----:B0-----:R-:W-:Y:S01]  /*7600*/  F2FP.SATFINITE.E4M3.F32.PACK_AB_MERGE_C R17, RZ, R110, RZ ;  /* 0x0000006eff11723e */ /* 0x001fe200048070ff */
[----:B------:R-:W-:Y:S01]  /*7610*/  @!P6 STG.E.U8 desc[UR16][R12.64], R115 ;  /* 0x000000730c00e986 */ /* 0x000fe2000c101110 */
[C---:B------:R-:W-:Y:S01]  /*7620*/  ISETP.LT.OR P6, PT, R33.reuse, 0x2, !P1 ;  /* 0x000000022100780c */ /* 0x040fe20004fc1670 */
[-C--:B------:R-:W-:Y:S01]  /*7630*/  FMUL R22, R22, R8.reuse ;  /* 0x0000000816167220 */ /* 0x080fe20000400000 */
[----:B------:R-:W-:Y:S01]  /*7640*/  F2FP.SATFINITE.E4M3.F32.PACK_AB_MERGE_C R95, RZ, R95, RZ ;  /* 0x0000005fff5f723e */ /* 0x000fe200048070ff */
[----:B------:R-:W-:Y:S01]  /*7650*/  @!P5 STG.E.U8 desc[UR16][R12.64+0x1], R17 ;  /* 0x000001110c00d986 */ /* 0x000fe2000c101110 */
[----:B------:R-:W-:Y:S01]  /*7660*/  ISETP.LT.OR P5, PT, R33, 0x9, !P0 ;  /* 0x000000092100780c */ /* 0x000fe200047a1670 */
[----:B------:R-:W-:Y:S01]  /*7670*/  FMUL R19, R19, R8 ;  /* 0x0000000813137220 */ /* 0x000fe20000400000 */
[----:B-1----:R-:W-:Y:S01]  /*7680*/  F2FP.SATFINITE.E4M3.F32.PACK_AB_MERGE_C R7, RZ, R108, RZ ;  /* 0x0000006cff07723e */ /* 0x002fe200048070ff */
[----:B------:R-:W-:Y:S01]  /*7690*/  @!P4 STG.E.U8 desc[UR16][R10.64], R113 ;  /* 0x000000710a00c986 */ /* 0x000fe2000c101110 */
[----:B------:R-:W-:Y:S01]  /*76a0*/  F2FP.SATFINITE.E4M3.F32.PACK_AB_MERGE_C R15, RZ, R106, RZ ;  /* 0x0000006aff0f723e */ /* 0x000fe200048070ff */
[-C--:B------:R-:W-:Y:S01]  /*76b0*/  FMUL R18, R18, R8.reuse ;  /* 0x0000000812127220 */ /* 0x080fe20000400000 */
[----:B------:R-:W-:Y:S01]  /*76c0*/  ISETP.LT.OR P4, PT, R33, 0x9, !P1 ;  /* 0x000000092100780c */ /* 0x000fe20004f81670 */
[-C--:B------:R-:W-:Y:S01]  /*76d0*/  FMUL R21, R21, R8.reuse ;  /* 0x0000000815157220 */ /* 0x080fe20000400000 */
[----:B------:R-:W-:Y:S01]  /*76e0*/  F2FP.SATFINITE.E4M3.F32.PACK_AB_MERGE_C R93, RZ, R93, RZ ;  /* 0x0000005dff5d723e */ /* 0x000fe200048070ff */
[----:B------:R0:W-:Y:S01]  /*76f0*/  @!P6 STG.E.U8 desc[UR16][R10.64+0x1], R7 ;  /* 0x000001070a00e986 */ /* 0x0001e2000c101110 */
[C---:B------:R-:W-:Y:S01]  /*7700*/  ISETP.LT.OR P6, PT, R33.reuse, 0xa, !P1 ;  /* 0x0000000a2100780c */ /* 0x040fe20004fc1670 */
[----:B------:R-:W-:Y:S01]  /*7710*/  FMUL R20, R20, R8 ;  /* 0x0000000814147220 */ /* 0x000fe20000400000 */
[----:B------:R-:W-:Y:S01]  /*7720*/  F2FP.SATFINITE.E4M3.F32.PACK_AB_MERGE_C R23, RZ, R23, RZ ;  /* 0x00000017ff17723e */ /* 0x000fe200048070ff */
[----:B------:R1:W-:Y:S01]  /*7730*/  @!P2 STG.E.U8 desc[UR16][R12.64+0x9], R15 ;  /* 0x0000090f0c00a986 */ /* 0x0003e2000c101110 */
[----:B------:R-:W-:-:S02]  /*7740*/  ISETP.LT.OR P2, PT, R33, 0x12, !P0 ;  /* 0x000000122100780c */ /* 0x000fc40004741670 */
[----:B------:R-:W-:Y:S01]  /*7750*/  F2FP.SATFINITE.E4M3.F32.PACK_AB_MERGE_C R91, RZ, R91, RZ ;  /* 0x0000005bff5b723e */ /* 0x000fe200048070ff */
[----:B------:R-:W-:Y:S01]  /*7760*/  @!P5 STG.E.U8 desc[UR16][R12.64+0x8], R109 ;  /* 0x0000086d0c00d986 */ /* 0x000fe2000c101110 */
[C---:B------:R-:W-:Y:S02]  /*7770*/  ISETP.LT.OR P5, PT, R33.reuse, 0x11, !P0 ;  /* 0x000000112100780c */ /* 0x040fe400047a1670 */
[----:B------:R-:W-:Y:S01]  /*7780*/  F2FP.SATFINITE.E4M3.F32.PACK_AB_MERGE_C R89, RZ, R89, RZ ;  /* 0x00000059ff59723e */ /* 0x000fe200048070ff */
[----:B------:R-:W-:Y:S01]  /*7790*/  @!P4 STG.E.U8 desc[UR16][R10.64+0x8], R111 ;  /* 0x0000086f0a00c986 */ /* 0x000fe2000c101110 */
[----:B0-----:R-:W-:Y:S02]  /*77a0*/  F2FP.SATFINITE.E4M3.F32.PACK_AB_MERGE_C R7, RZ, R104, RZ ;  /* 0x00000068ff07723e */ /* 0x001fe400048070ff */
[C---:B------:R-:W-:Y:S02]  /*77b0*/  ISETP.LT.OR P4, PT, R33.reuse, 0x11, !P1 ;  /* 0x000000112100780c */ /* 0x040fe40004f81670 */
[----:B-1----:R-:W-:Y:S01]  /*77c0*/  F2FP.SATFINITE.E4M3.F32.PACK_AB_MERGE_C R15, RZ, R100, RZ ;  /* 0x00000064ff0f723e */ /* 0x002fe200048070ff */
[----:B------:R0:W-:Y:S01]  /*77d0*/  @!P6 STG.E.U8 desc[UR16][R10.64+0x9], R7 ;  /* 0x000009070a00e986 */ /* 0x0001e2000c101110 */
[----:B------:R-:W-:-:S02]  /*77e0*/  ISETP.LT.OR P6, PT, R33, 0x12, !P1 ;  /* 0x000000122100780c */ /* 0x000fc40004fc1670 */
[----:B------:R-:W-:Y:S01]  /*77f0*/  F2FP.SATFINITE.E4M3.F32.PACK_AB_MERGE_C R19, RZ, R19, RZ ;  /* 0x00000013ff13723e */ /* 0x000fe200048070ff */
[----:B------:R1:W-:Y:S01]  /*7800*/  @!P2 STG.E.U8 desc[UR16][R12.64+0x11], R15 ;  /* 0x0000110f0c00a986 */ /* 0x0003e2000c101110 */
[C---:B------:R-:W-:Y:S02]  /*7810*/  ISETP.LT.OR P2, PT, R33.reuse, 0x1a, !P0 ;  /* 0x0000001a2100780c */ /* 0x040fe40004741670 */
[----:B------:R-:W-:Y:S01]  /*7820*/  F2FP.SATFINITE.E4M3.F32.PACK_AB_MERGE_C R21, RZ, R21, RZ ;  /* 0x00000015ff15723e */ /* 0x000fe200048070ff */
[----:B------:R-:W-:Y:S01]  /*7830*/  @!P5 STG.E.U8 desc[UR16][R12.64+0x10], R107 ;  /* 0x0000106b0c00d986 */ /* 0x000fe2000c101110 */
[----:B------:R-:W-:Y:S02]  /*7840*/  ISETP.LT.OR P5, PT, R33, 0x19, !P0 ;  /* 0x000000192100780c */ /* 0x000fe400047a1670 */
[----:B------:R-:W-:Y:S01]  /*7850*/  F2FP.SATFINITE.E4M3.F32.PACK_AB_MERGE_C R17, RZ, R20, RZ ;  /* 0x00000014ff11723e */ /* 0x000fe200048070ff */
[----:B------:R-:W-:Y:S01]  /*7860*/  @!P4 STG.E.U8 desc[UR16][R10.64+0x10], R105 ;  /* 0x000010690a00c986 */ /* 0x000fe2000c101110 */
[----:B0-----:R-:W-:-:S02]  /*7870*/  F2FP.SATFINITE.E4M3.F32.PACK_AB_MERGE_C R7, RZ, R102, RZ ;  /* 0x00000066ff07723e */ /* 0x001fc400048070ff */
[C---:B------:R-:W-:Y:S02]  /*7880*/  ISETP.LT.OR P4, PT, R33.reuse, 0x19, !P1 ;  /* 0x000000192100780c */ /* 0x040fe40004f81670 */
[----:B-1----:R-:W-:Y:S01]  /*7890*/  F2FP.SATFINITE.E4M3.F32.PACK_AB_MERGE_C R15, RZ, R98, RZ ;  /* 0x00000062ff0f723e */ /* 0x002fe200048070ff */
[----:B------:R0:W-:Y:S01]  /*78a0*/  @!P6 STG.E.U8 desc[UR16][R10.64+0x11], R7 ;  /* 0x000011070a00e986 */ /* 0x0001e2000c101110 */
[----:B------:R-:W-:-:S03]  /*78b0*/  ISETP.LT.OR P6, PT, R33, 0x1a, !P1 ;  /* 0x0000001a2100780c */ /* 0x000fc60004fc1670 */
[----:B------:R1:W-:Y:S01]  /*78c0*/  @!P2 STG.E.U8 desc[UR16][R12.64+0x19], R15 ;  /* 0x0000190f0c00a986 */ /* 0x0003e2000c101110 */
[----:B------:R-:W-:-:S03]  /*78d0*/  ISETP.LT.OR P2, PT, R33, 0x22, !P0 ;  /* 0x000000222100780c */ /* 0x000fc60004741670 */
[----:B------:R-:W-:Y:S01]  /*78e0*/  @!P5 STG.E.U8 desc[UR16][R12.64+0x18], R103 ;  /* 0x000018670c00d986 */ /* 0x000fe2000c101110 */
[C---:B------:R-:W-:Y:S02]  /*78f0*/  ISETP.LT.OR P5, PT, R33.reuse, 0x21, !P0 ;  /* 0x000000212100780c */ /* 0x040fe400047a1670 */
[----:B0-----:R-:W-:Y:S01]  /*7900*/  F2FP.SATFINITE.E4M3.F32.PACK_AB_MERGE_C R7, RZ, R96, RZ ;  /* 0x00000060ff07723e */ /* 0x001fe200048070ff */
[----:B------:R-:W-:Y:S01]  /*7910*/  @!P4 STG.E.U8 desc[UR16][R10.64+0x18], R101 ;  /* 0x000018650a00c986 */ /* 0x000fe2000c101110 */
        /* <DEDUP_REMOVED lines=25> */
[C---:B------:R-:W-:Y:S02]  /*7ab0*/  ISETP.LT.OR P2, PT, R33.reuse, 0x39, !P0 ;  /* 0x000000392100780c */ /* 0x040fe40004741670 */
[C---:B------:R-:W-:Y:S01]  /*7ac0*/  ISETP.LT.OR P0, PT, R33.reuse, 0x3a, !P0 ;  /* 0x0000003a2100780c */ /* 0x040fe20004701670 */
[----:B------:R1:W-:Y:S01]  /*7ad0*/  @!P5 STG.E.U8 desc[UR16][R12.64+0x30], R91 ;  /* 0x0000305b0c00d986 */ /* 0x0003e2000c101110 */
[C---:B------:R-:W-:Y:S02]  /*7ae0*/  ISETP.LT.OR P5, PT, R33.reuse, 0x39, !P1 ;  /* 0x000000392100780c */ /* 0x040fe40004fa1670 */
[----:B------:R-:W-:Y:S01]  /*7af0*/  ISETP.LT.OR P1, PT, R33, 0x3a, !P1 ;  /* 0x0000003a2100780c */ /* 0x000fe20004f21670 */
[----:B------:R1:W-:Y:S01]  /*7b00*/  @!P4 STG.E.U8 desc[UR16][R10.64+0x30], R89 ;  /* 0x000030590a00c986 */ /* 0x0003e2000c101110 */
[----:B0-----:R-:W-:-:S05]  /*7b10*/  F2FP.SATFINITE.E4M3.F32.PACK_AB_MERGE_C R7, RZ, R22, RZ ;  /* 0x00000016ff07723e */ /* 0x001fca00048070ff */
[----:B------:R1:W-:Y:S04]  /*7b20*/  @!P6 STG.E.U8 desc[UR16][R10.64+0x31], R7 ;  /* 0x000031070a00e986 */ /* 0x0003e8000c101110 */
[----:B------:R1:W-:Y:S04]  /*7b30*/  @!P2 STG.E.U8 desc[UR16][R12.64+0x38], R19 ;  /* 0x000038130c00a986 */ /* 0x0003e8000c101110 */
[----:B------:R1:W-:Y:S04]  /*7b40*/  @!P0 STG.E.U8 desc[UR16][R12.64+0x39], R15 ;  /* 0x0000390f0c008986 */ /* 0x0003e8000c101110 */
[----:B------:R1:W-:Y:S04]  /*7b50*/  @!P5 STG.E.U8 desc[UR16][R10.64+0x38], R21 ;  /* 0x000038150a00d986 */ /* 0x0003e8000c101110 */
[----:B------:R1:W-:Y:S02]  /*7b60*/  @!P1 STG.E.U8 desc[UR16][R10.64+0x39], R17 ;  /* 0x000039110a009986 */ /* 0x0003e4000c101110 */
.L_x_168:
[----:B------:R-:W-:Y:S05]  /*7b70*/  BSYNC B0 ;  /* 0x0000000000007941 */ /* 0x000fea0003800000 */
.L_x_38:
[----:B------:R-:W-:Y:S01]  /*7b80*/  ULDC UR6, c[0x0][0xc] ;  /* 0x0000030000067ab9 */ /* 0x000fe20000000800 */
[----:B------:R-:W-:Y:S01]  /*7b90*/  ULDC UR7, c[0x0][0x10] ;  /* 0x0000040000077ab9 */ /* 0x000fe20000000800 */
[----:B01---5:R-:W0:Y:S01]  /*7ba0*/  LDC R7, c[0x0][0x14] ;  /* 0x00000500ff077b82 */ /* 0x023e220000000800 */
[----:B------:R-:W-:Y:S01]  /*7bb0*/  UIMAD.WIDE.U32 UR6, UR6, UR7, URZ ;  /* 0x00000007060672a5 */ /* 0x000fe2000f8e003f */
[----:B------:R-:W-:Y:S01]  /*7bc0*/  PRMT R10, RZ, 0x7610, R10 ;  /* 0x00007610ff0a7816 */ /* 0x000fe2000000000a */
[----:B------:R-:W-:-:S04]  /*7bd0*/  IMAD.MOV.U32 R11, RZ, RZ, -0x1 ;  /* 0xffffffffff0b7424 */ /* 0x000fc800078e00ff */
[----:B0-----:R-:W-:-:S04]  /*7be0*/  IMAD.WIDE.U32 R2, R7, UR6, R2 ;  /* 0x0000000607027c25 */ /* 0x001fc8000f8e0002 */
[----:B------:R-:W-:Y:S01]  /*7bf0*/  IMAD R7, R7, UR7, RZ ;  /* 0x0000000707077c24 */ /* 0x000fe2000f8e02ff */
[----:B------:R-:W-:Y:S02]  /*7c00*/  ULDC.64 UR6, c[0x0][0x650] ;  /* 0x0001940000067ab9 */ /* 0x000fe40000000a00 */
[----:B------:R-:W-:Y:S01]  /*7c10*/  ISETP.GE.U32.AND P0, PT, R2, UR6, PT ;  /* 0x0000000602007c0c */ /* 0x000fe2000bf06070 */
[----:B------:R-:W-:Y:S02]  /*7c20*/  IMAD.IADD R3, R3, 0x1, R7 ;  /* 0x0000000103037824 */ /* 0x000fe400078e0207 */
[----:B------:R-:W-:-:S03]  /*7c30*/  IMAD.MOV.U32 R7, RZ, RZ, -0x1 ;  /* 0xffffffffff077424 */ /* 0x000fc600078e00ff */
[----:B------:R-:W-:-:S13]  /*7c40*/  ISETP.GE.U32.AND.EX P0, PT, R3, UR7, PT, P0 ;  /* 0x0000000703007c0c */ /* 0x000fda000bf06100 */
[----:B------:R-:W-:Y:S05]  /*7c50*/  @P0 BRA `(.L_x_169) ;  /* 0x0000000400600947 */ /* 0x000fea0003800000 */
[----:B------:R-:W0:Y:S01]  /*7c60*/  S2R R22, SR_CTAID.X ;  /* 0x0000000000167919 */ /* 0x000e220000002500 */
[----:B------:R-:W1:Y:S01]  /*7c70*/  LDC.64 R16, c[0x0][0x628] ;  /* 0x00018a00ff107b82 */ /* 0x000e620000000a00 */
[----:B------:R-:W-:Y:S01]  /*7c80*/  ULDC UR6, c[0x0][0x150] ;  /* 0x0000540000067ab9 */ /* 0x000fe20000000800 */
[----:B--234-:R-:W-:Y:S01]  /*7c90*/  IMAD.MOV.U32 R14, RZ, RZ, R2 ;  /* 0x000000ffff0e7224 */ /* 0x01cfe200078e0002 */
[----:B------:R-:W2:Y:S01]  /*7ca0*/  S2R R24, SR_CTAID.Y ;  /* 0x0000000000187919 */ /* 0x000ea20000002600 */
[----:B------:R-:W-:-:S04]  /*7cb0*/  IMAD.MOV.U32 R15, RZ, RZ, R3 ;  /* 0x000000ffff0f7224 */ /* 0x000fc800078e0003 */
[----:B------:R-:W3:Y:S08]  /*7cc0*/  LDC R25, c[0x0][0x144] ;  /* 0x00005100ff197b82 */ /* 0x000ef00000000800 */
[----:B------:R-:W4:Y:S08]  /*7cd0*/  LDC R18, c[0x0][0x630] ;  /* 0x00018c00ff127b82 */ /* 0x000f300000000800 */
[----:B------:R-:W2:Y:S01]  /*7ce0*/  LDC.64 R20, c[0x0][0x620] ;  /* 0x00018800ff147b82 */ /* 0x000ea20000000a00 */
[----:B-1----:R-:W-:-:S04]  /*7cf0*/  ISETP.NE.U32.AND P0, PT, R16, RZ, PT ;  /* 0x000000ff1000720c */ /* 0x002fc80003f05070 */
[----:B------:R-:W-:Y:S02]  /*7d00*/  ISETP.NE.AND.EX P0, PT, R17, RZ, PT, P0 ;  /* 0x000000ff1100720c */ /* 0x000fe40003f05300 */
[----:B0-----:R-:W-:-:S05]  /*7d10*/  I2FP.F32.U32 R7, R22 ;  /* 0x0000001600077245 */ /* 0x001fca0000201000 */
[----:B------:R-:W-:-:S04]  /*7d20*/  FMUL R7, R7, UR6 ;  /* 0x0000000607077c20 */ /* 0x000fc80008400000 */
[----:B------:R0:W1:Y:S02]  /*7d30*/  F2I.U32.TRUNC.NTZ R23, R7 ;  /* 0x0000000700177305 */ /* 0x000064000020f000 */
[----:B---34-:R-:W-:Y:S05]  /*7d40*/  @!P0 BRA `(.L_x_170) ;  /* 0x0000000000288947 */ /* 0x018fea0003800000 */
[----:B0-----:R-:W0:Y:S02]  /*7d50*/  LDC R7, c[0x0][0x634] ;  /* 0x00018d00ff077b82 */ /* 0x001e240000000800 */
        /* <DEDUP_REMOVED lines=9> */
.L_x_170:
[-CC-:B------:R-:W-:Y:S01]  /*7df0*/  SHF.R.U64 R19, R14, R18.reuse, R15.reuse ;  /* 0x000000120e137219 */ /* 0x180fe2000000120f */
[----:B------:R-:W3:Y:S01]  /*7e00*/  LDC.64 R30, c[0x0][0x640] ;  /* 0x00019000ff1e7b82 */ /* 0x000ee20000000a00 */
[----:B0-----:R-:W-:Y:S01]  /*7e10*/  SHF.R.U32.HI R7, RZ, R18, R15 ;  /* 0x00000012ff077219 */ /* 0x001fe2000001160f */
[----:B-1----:R-:W-:Y:S01]  /*7e20*/  IMAD.MOV R23, RZ, RZ, -R23 ;  /* 0x000000ffff177224 */ /* 0x002fe200078e0a17 */
[----:B------:R-:W-:Y:S01]  /*7e30*/  IADD3 R13, P0, RZ, -R19, RZ ;  /* 0x80000013ff0d7210 */ /* 0x000fe20007f1e0ff */
[----:B------:R-:W-:Y:S02]  /*7e40*/  ULDC UR6, c[0x0][0x154] ;  /* 0x0000550000067ab9 */ /* 0x000fe40000000800 */
[----:B------:R-:W-:Y:S02]  /*7e50*/  IMAD R25, R25, R23, R22 ;  /* 0x0000001719197224 */ /* 0x000fe400078e0216 */
[----:B------:R-:W0:Y:S01]  /*7e60*/  LDC R14, c[0x0][0x618] ;  /* 0x00018600ff0e7b82 */ /* 0x000e220000000800 */
[----:B------:R-:W-:-:S02]  /*7e70*/  IMAD.X R7, RZ, RZ, ~R7, P0 ;  /* 0x000000ffff077224 */ /* 0x000fc400000e0e07 */
[----:B--2---:R-:W-:-:S04]  /*7e80*/  IMAD.WIDE.U32 R10, R13, R20, R2 ;  /* 0x000000140d0a7225 */ /* 0x004fc800078e0002 */
[----:B------:R-:W-:Y:S01]  /*7e90*/  IMAD R12, R7, R20, RZ ;  /* 0x00000014070c7224 */ /* 0x000fe200078e02ff */
[----:B------:R-:W1:Y:S03]  /*7ea0*/  LDC R26, c[0x0][0x608] ;  /* 0x00018200ff1a7b82 */ /* 0x000e660000000800 */
[----:B------:R-:W-:Y:S02]  /*7eb0*/  IMAD R7, R13, R21, R12 ;  /* 0x000000150d077224 */ /* 0x000fe400078e020c */
[----:B------:R-:W-:Y:S02]  /*7ec0*/  IMAD.MOV.U32 R13, RZ, RZ, 0x1 ;  /* 0x00000001ff0d7424 */ /* 0x000fe400078e00ff */
[----:B------:R-:W-:Y:S01]  /*7ed0*/  IMAD.IADD R7, R11, 0x1, R7 ;  /* 0x000000010b077824 */ /* 0x000fe200078e0207 */
[----:B------:R-:W2:Y:S01]  /*7ee0*/  LDC R28, c[0x0][0x658] ;  /* 0x00019600ff1c7b82 */ /* 0x000ea20000000800 */
[----:B------:R-:W-:-:S02]  /*7ef0*/  I2FP.F32.U32 R11, R24 ;  /* 0x00000018000b7245 */ /* 0x000fc40000201000 */
[----:B---3--:R-:W-:-:S03]  /*7f00*/  ISETP.NE.U32.AND P0, PT, R30, RZ, PT ;  /* 0x000000ff1e00720c */ /* 0x008fc60003f05070 */
[----:B------:R-:W-:Y:S01]  /*7f10*/  FMUL R12, R11, UR6 ;  /* 0x000000060b0c7c20 */ /* 0x000fe20008400000 */
[----:B------:R-:W-:Y:S01]  /*7f20*/  ISETP.NE.AND.EX P0, PT, R31, RZ, PT, P0 ;  /* 0x000000ff1f00720c */ /* 0x000fe20003f05300 */
[----:B------:R-:W3:Y:S01]  /*7f30*/  LDC R23, c[0x0][0x148] ;  /* 0x00005200ff177b82 */ /* 0x000ee20000000800 */
[-CC-:B0-----:R-:W-:Y:S01]  /*7f40*/  SHF.R.U64 R18, R10, R14.reuse, R7.reuse ;  /* 0x0000000e0a127219 */ /* 0x181fe20000001207 */
[----:B------:R0:W4:Y:S01]  /*7f50*/  F2I.U32.TRUNC.NTZ R20, R12 ;  /* 0x0000000c00147305 */ /* 0x000122000020f000 */
[----:B------:R-:W-:Y:S01]  /*7f60*/  SHF.R.U32.HI R7, RZ, R14, R7 ;  /* 0x0000000eff077219 */ /* 0x000fe20000011607 */
[----:B------:R-:W-:-:S04]  /*7f70*/  IMAD.MOV.U32 R11, RZ, RZ, -0x1 ;  /* 0xffffffffff0b7424 */ /* 0x000fc800078e00ff */
[----:B------:R-:W0:Y:S01]  /*7f80*/  LDC R22, c[0x0][0x600] ;  /* 0x00018000ff167b82 */ /* 0x000e220000000800 */
[-CC-:B-1----:R-:W-:Y:S02]  /*7f90*/  SHF.R.U64 R16, R18, R26.reuse, R7.reuse ;  /* 0x0000001a12107219 */ /* 0x182fe40000001207 */
[----:B------:R-:W-:-:S05]  /*7fa0*/  SHF.R.U32.HI R7, RZ, R26, R7 ;  /* 0x0000001aff077219 */ /* 0x000fca0000011607 */
[----:B------:R-:W1:Y:S01]  /*7fb0*/  LDC R29, c[0x0][0x648] ;  /* 0x00019200ff1d7b82 */ /* 0x000e620000000800 */
[-C--:B--2---:R-:W-:Y:S02]  /*7fc0*/  SHF.L.U32 R10, R11, R28.reuse, RZ ;  /* 0x0000001c0b0a7219 */ /* 0x084fe400000006ff */
[-CC-:B------:R-:W-:Y:S02]  /*7fd0*/  SHF.R.U64 R21, R16, R28.reuse, R7.reuse ;  /* 0x0000001c10157219 */ /* 0x180fe40000001207 */
[----:B------:R-:W-:Y:S02]  /*7fe0*/  SHF.R.U32.HI R11, RZ, R28, R7 ;  /* 0x0000001cff0b7219 */ /* 0x000fe40000011607 */
[----:B------:R-:W-:Y:S01]  /*7ff0*/  LOP3.LUT R27, RZ, R10, RZ, 0x33, !PT ;  /* 0x0000000aff1b7212 */ /* 0x000fe200078e33ff */
[----:B------:R-:W2:Y:S01]  /*8000*/  LDC R33, c[0x0][0x638] ;  /* 0x00018e00ff217b82 */ /* 0x000ea20000000800 */
[----:B------:R-:W-:Y:S01]  /*8010*/  SHF.L.U32 R28, R13, R28, RZ ;  /* 0x0000001c0d1c7219 */ /* 0x000fe200000006ff */
[----:B------:R-:W-:-:S06]  /*8020*/  IMAD.MOV.U32 R10, RZ, RZ, R21 ;  /* 0x000000ffff0a7224 */ /* 0x000fcc00078e0015 */
[----:B------:R-:W0:Y:S01]  /*8030*/  LDC R34, c[0x0][0x610] ;  /* 0x00018400ff227b82 */ /* 0x000e220000000800 */
[----:B----4-:R-:W-:Y:S05]  /*8040*/  @!P0 BRA `(.L_x_171) ;  /* 0x0000000000288947 */ /* 0x010fea0003800000 */
[----:B------:R-:W4:Y:S02]  /*8050*/  LDC R10, c[0x0][0x64c] ;  /* 0x00019300ff0a7b82 */ /* 0x000f240000000800 */
[----:B----4-:R-:W-:-:S05]  /*8060*/  IADD3 R7, P0, R21, R10, RZ ;  /* 0x0000000a15077210 */ /* 0x010fca0007f1e0ff */
[----:B------:R-:W-:-:S04]  /*8070*/  IMAD.X R17, RZ, RZ, R11, P0 ;  /* 0x000000ffff117224 */ /* 0x000fc800000e060b */
[----:B------:R-:W-:-:S04]  /*8080*/  IMAD.WIDE.U32 R10, R17, R30, RZ ;  /* 0x0000001e110a7225 */ /* 0x000fc800078e00ff */
[----:B0-----:R-:W-:-:S04]  /*8090*/  IMAD.WIDE.U32 R12, P0, R7, R31, R10 ;  /* 0x0000001f070c7225 */ /* 0x001fc8000780000a */
[----:B------:R-:W-:-:S04]  /*80a0*/  IMAD.WIDE.U32 R10, R7, R30, RZ ;  /* 0x0000001e070a7225 */ /* 0x000fc800078e00ff */
[----:B------:R-:W-:Y:S01]  /*80b0*/  IMAD.X R15, RZ, RZ, RZ, P0 ;  /* 0x000000ffff0f7224 */ /* 0x000fe200000e06ff */
[----:B------:R-:W-:Y:S01]  /*80c0*/  IADD3 RZ, P0, R11, R12, RZ ;  /* 0x0000000c0bff7210 */ /* 0x000fe20007f1e0ff */
[----:B------:R-:W-:-:S04]  /*80d0*/  IMAD.MOV.U32 R14, RZ, RZ, R13 ;  /* 0x000000ffff0e7224 */ /* 0x000fc800078e000d */
[----:B------:R-:W-:-:S08]  /*80e0*/  IMAD.WIDE.U32.X R10, R17, R31, R14, P0 ;  /* 0x0000001f110a7225 */ /* 0x000fd000000e040e */
.L_x_171:
[----:B-1----:R-:W-:Y:S01]  /*80f0*/  SHF.R.U64 R7, R10, R29, R11 ;  /* 0x0000001d0a077219 */ /* 0x002fe2000000120b */
[----:B0-----:R-:W-:Y:S01]  /*8100*/  VIADD R11, R22, 0xffffffff ;  /* 0xffffffff160b7836 */ /* 0x001fe20000000000 */
[----:B------:R-:W-:Y:S01]  /*8110*/  LOP3.LUT R32, R16, R27, RZ, 0xc0, !PT ;  /* 0x0000001b10207212 */ /* 0x000fe200078ec0ff */
[----:B------:R-:W-:Y:S02]  /*8120*/  IMAD.MOV R20, RZ, RZ, -R20 ;  /* 0x000000ffff147224 */ /* 0x000fe400078e0a14 */
[----:B------:R-:W-:Y:S01]  /*8130*/  IMAD.MOV R10, RZ, RZ, -R7 ;  /* 0x000000ffff0a7224 */ /* 0x000fe200078e0a07 */
[----:B------:R-:W-:Y:S01]  /*8140*/  LOP3.LUT R18, R18, R11, RZ, 0xc0, !PT ;  /* 0x0000000b12127212 */ /* 0x000fe200078ec0ff */
[----:B------:R-:W-:Y:S02]  /*8150*/  IMAD R32, R28, R7, R32 ;  /* 0x000000071c207224 */ /* 0x000fe400078e0220 */
[----:B---3--:R-:W-:Y:S02]  /*8160*/  @P3 IMAD R25, R23, R20, R24 ;  /* 0x0000001417193224 */ /* 0x008fe400078e0218 */
[----:B--2---:R-:W-:-:S02]  /*8170*/  IMAD R7, R10, R33, R21 ;  /* 0x000000210a077224 */ /* 0x004fc400078e0215 */
[----:B------:R-:W-:Y:S02]  /*8180*/  IMAD R32, R32, R34, R25 ;  /* 0x0000002220207224 */ /* 0x000fe400078e0219 */
[----:B------:R-:W-:Y:S02]  /*8190*/  IMAD R7, R7, R22, R18 ;  /* 0x0000001607077224 */ /* 0x000fe400078e0212 */
[----:B------:R-:W-:-:S03]  /*81a0*/  IMAD.MOV.U32 R10, RZ, RZ, 0x1 ;  /* 0x00000001ff0a7424 */ /* 0x000fc600078e00ff */
[----:B------:R-:W-:Y:S02]  /*81b0*/  SEL R11, R7, R32, !P3 ;  /* 0x00000020070b7207 */ /* 0x000fe40005800000 */
[----:B------:R-:W-:Y:S01]  /*81c0*/  SEL R32, R32, R7, !P3 ;  /* 0x0000000720207207 */ /* 0x000fe20005800000 */
[----:B------:R-:W-:-:S07]  /*81d0*/  IMAD.MOV.U32 R7, RZ, RZ, R19 ;  /* 0x000000ffff077224 */ /* 0x000fce00078e0013 */
.L_x_169:
[----:B------:R-:W-:Y:S01]  /*81e0*/  LOP3.LUT P0, RZ, R10, 0xff, RZ, 0xc0, !PT ;  /* 0x000000ff0aff7812 */ /* 0x000fe2000780c0ff */
[----:B------:R-:W-:-:S12]  /*81f0*/  IMAD.MOV.U32 R10, RZ, RZ, R32 ;  /* 0x000000ffff0a7224 */ /* 0x000fd800078e0020 */
[----:B------:R-:W-:Y:S05]  /*8200*/  @P0 BRA `(.L_x_172) ;  /* 0xffffff90008c0947 */ /* 0x000fea000383ffff */
[----:B------:R-:W-:Y:S05]  /*8210*/  EXIT ;  /* 0x000000000000794d */ /* 0x000fea0003800000 */
.L_x_8:
[----:B0-----:R-:W-:Y:S01]  /*8220*/  ULDC.64 UR4, c[0x0][0x650] ;  /* 0x0001940000047ab9 */ /* 0x001fe20000000a00 */
        /* <DEDUP_REMOVED lines=25> */
.L_x_174:
[----:B------:R-:W0:Y:S01]  /*83c0*/  LDC.64 R28, c[0x0][0x640] ;  /* 0x00019000ff1c7b82 */ /* 0x000e220000000a00 */
[-CC-:B------:R-:W-:Y:S01]  /*83d0*/  SHF.R.U64 R21, R16, R6.reuse, R17.reuse ;  /* 0x0000000610157219 */ /* 0x180fe20000001211 */
[----:B------:R-:W-:Y:S01]  /*83e0*/  IMAD.MOV.U32 R31, RZ, RZ, 0x1 ;  /* 0x00000001ff1f7424 */ /* 0x000fe200078e00ff */
[----:B------:R-:W-:Y:S02]  /*83f0*/  SHF.R.U32.HI R5, RZ, R6, R17 ;  /* 0x00000006ff057219 */ /* 0x000fe40000011611 */
        /* <DEDUP_REMOVED lines=9> */
[----:B0-----:R-:W-:Y:S01]  /*8490*/  ISETP.NE.U32.AND P0, PT, R28, RZ, PT ;  /* 0x000000ff1c00720c */ /* 0x001fe20003f05070 */
[----:B------:R-:W-:-:S03]  /*84a0*/  IMAD.MOV.U32 R11, RZ, RZ, -0x1 ;  /* 0xffffffffff0b7424 */ /* 0x000fc600078e00ff */
[----:B------:R-:W-:Y:S02]  /*84b0*/  ISETP.NE.AND.EX P0, PT, R29, RZ, PT, P0 ;  /* 0x000000ff1d00720c */ /* 0x000fe40003f05300 */
[----:B------:R-:W0:Y:S01]  /*84c0*/  LDC R24, c[0x0][0x600] ;  /* 0x00018000ff187b82 */ /* 0x000e220000000800 */
[-CC-:B-1----:R-:W-:Y:S02]  /*84d0*/  SHF.R.U64 R18, R10, R14.reuse, R5.reuse ;  /* 0x0000000e0a127219 */ /* 0x182fe40000001205 */
[----:B------:R-:W-:-:S05]  /*84e0*/  SHF.R.U32.HI R5, RZ, R14, R5 ;  /* 0x0000000eff057219 */ /* 0x000fca0000011605 */
        /* <DEDUP_REMOVED lines=21> */
.L_x_175:
[----:B-1----:R-:W-:Y:S01]  /*8640*/  SHF.R.U64 R6, R10, R25, R11 ;  /* 0x000000190a067219 */ /* 0x002fe2000000120b */
[----:B0-----:R-:W-:Y:S01]  /*8650*/  VIADD R11, R24, 0xffffffff ;  /* 0xffffffff180b7836 */ /* 0x001fe20000000000 */
[----:B------:R-:W-:Y:S01]  /*8660*/  SHF.L.U32 R9, R31, R26, RZ ;  /* 0x0000001a1f097219 */ /* 0x000fe200000006ff */
[----:B------:R-:W-:Y:S01]  /*8670*/  @P3 IMAD R12, R13, R20, R8 ;  /* 0x000000140d0c3224 */ /* 0x000fe200078e0208 */
[----:B------:R-:W-:Y:S01]  /*8680*/  LOP3.LUT R5, R22, R33, RZ, 0xc0, !PT ;  /* 0x0000002116057212 */ /* 0x000fe200078ec0ff */
[----:B------:R-:W-:Y:S01]  /*8690*/  IMAD.MOV R10, RZ, RZ, -R6 ;  /* 0x000000ffff0a7224 */ /* 0x000fe200078e0a06 */
[----:B------:R-:W-:Y:S01]  /*86a0*/  LOP3.LUT R18, R18, R11, RZ, 0xc0, !PT ;  /* 0x0000000b12127212 */ /* 0x000fe200078ec0ff */
[----:B------:R-:W-:Y:S02]  /*86b0*/  IMAD.MOV.U32 R17, RZ, RZ, R21 ;  /* 0x000000ffff117224 */ /* 0x000fe400078e0015 */
[----:B------:R-:W-:Y:S02]  /*86c0*/  IMAD R9, R9, R6, R5 ;  /* 0x0000000609097224 */ /* 0x000fe400078e0205 */
[----:B--2---:R-:W-:-:S02]  /*86d0*/  IMAD R5, R10, R27, R23 ;  /* 0x0000001b0a057224 */ /* 0x004fc400078e0217 */
[----:B---3--:R-:W-:Y:S02]  /*86e0*/  IMAD R12, R9, R30, R12 ;  /* 0x0000001e090c7224 */ /* 0x008fe400078e020c */
[----:B------:R-:W-:Y:S02]  /*86f0*/  IMAD.MOV.U32 R6, RZ, RZ, 0x1 ;  /* 0x00000001ff067424 */ /* 0x000fe400078e00ff */
[----:B------:R-:W-:-:S03]  /*8700*/  IMAD R9, R5, R24, R18 ;  /* 0x0000001805097224 */ /* 0x000fc600078e0212 */
[----:B------:R-:W-:Y:S02]  /*8710*/  PRMT R5, R6, 0x7610, R5 ;  /* 0x0000761006057816 */ /* 0x000fe40000000005 */
[----:B------:R-:W-:Y:S02]  /*8720*/  SEL R6, R9, R12, !P3 ;  /* 0x0000000c09067207 */ /* 0x000fe40005800000 */
[----:B------:R-:W-:-:S07]  /*8730*/  SEL R18, R12, R9, !P3 ;  /* 0x000000090c127207 */ /* 0x000fce0005800000 */
.L_x_173:
[----:B------:R-:W-:-:S08]  /*8740*/  NOP ;  /* 0x0000000000007918 */ /* 0x000fd00000000000 */
[----:B------:R-:W0:-:S00]  /*8750*/  USETMAXREG.DEALLOC.CTAPOOL 0x28 ;  /* 0x00000028000079c8 */ /* 0x000e0000080e0500 */
[----:B0-----:R-:W-:-:S13]  /*8760*/  ISETP.NE.AND P0, PT, R7, RZ, PT ;  /* 0x000000ff0700720c */ /* 0x001fda0003f05270 */
[----:B------:R-:W-:Y:S05]  /*8770*/  @P0 EXIT ;  /* 0x000000000000094d */ /* 0x000fea0003800000 */
[----:B------:R-:W-:Y:S01]  /*8780*/  LOP3.LUT P0, RZ, R5, 0xff, RZ, 0xc0, !PT ;  /* 0x000000ff05ff7812 */ /* 0x000fe2000780c0ff */
[----:B------:R-:W-:Y:S02]  /*8790*/  IMAD.MOV.U32 R5, RZ, RZ, 0x1 ;  /* 0x00000001ff057424 */ /* 0x000fe400078e00ff */
[----:B------:R-:W-:-:S10]  /*87a0*/  IMAD.MOV.U32 R15, RZ, RZ, RZ ;  /* 0x000000ffff0f7224 */ /* 0x000fd400078e00ff */
[----:B------:R-:W-:Y:S05]  /*87b0*/  @!P0 BRA `(.L_x_176) ;  /* 0x0000000c003c8947 */ /* 0x000fea0003800000 */
[----:B------:R-:W0:Y:S01]  /*87c0*/  LDC R5, c[0x0][0x28c] ;  /* 0x0000a300ff057b82 */ /* 0x000e220000000800 */
[----:B------:R-:W1:Y:S01]  /*87d0*/  S2R R12, SR_CgaCtaId ;  /* 0x00000000000c7919 */ /* 0x000e620000008800 */
[----:B------:R-:W-:Y:S01]  /*87e0*/  ULDC UR5, c[0x0][0x658] ;  /* 0x0001960000057ab9 */ /* 0x000fe20000000800 */
[----:B------:R-:W-:Y:S01]  /*87f0*/  UMOV UR7, 0xffffffff ;  /* 0xffffffff00077882 */ /* 0x000fe20000000000 */
[----:B------:R-:W-:Y:S01]  /*8800*/  ULDC UR6, c[0x0][0xc] ;  /* 0x0000030000067ab9 */ /* 0x000fe20000000800 */
[----:B------:R-:W-:Y:S01]  /*8810*/  USHF.L.U32 UR8, UR7, UR5, URZ ;  /* 0x0000000507087299 */ /* 0x000fe2000800063f */
[----:B------:R-:W-:Y:S01]  /*8820*/  BSSY B0, `(.L_x_176) ;  /* 0x00000c8000007945 */ /* 0x000fe20003800000 */
[----:B------:R-:W-:Y:S01]  /*8830*/  UMOV UR9, 0x1 ;  /* 0x0000000100097882 */ /* 0x000fe20000000000 */
[----:B------:R-:W-:Y:S01]  /*8840*/  ULDC UR7, c[0x0][0x10] ;  /* 0x0000040000077ab9 */ /* 0x000fe20000000800 */
[----:B------:R-:W-:Y:S01]  /*8850*/  USHF.L.U32 UR18, UR9, UR5, URZ ;  /* 0x0000000509127299 */ /* 0x000fe2000800063f */
[----:B------:R-:W-:Y:S01]  /*8860*/  IMAD.MOV.U32 R16, RZ, RZ, 0x1 ;  /* 0x00000001ff107424 */ /* 0x000fe200078e00ff */
[----:B------:R-:W-:Y:S01]  /*8870*/  UIMAD.WIDE.U32 UR6, UR6, UR7, URZ ;  /* 0x00000007060672a5 */ /* 0x000fe2000f8e003f */
[----:B------:R-:W-:Y:S01]  /*8880*/  LOP3.LUT R14, R4, 0x2, RZ, 0xfc, !PT ;  /* 0x00000002040e7812 */ /* 0x000fe200078efcff */
[----:B------:R-:W-:Y:S01]  /*8890*/  ULDC UR5, c[0x0][0x14] ;  /* 0x0000050000057ab9 */ /* 0x000fe20000000800 */
[----:B------:R-:W-:Y:S01]  /*88a0*/  IMAD.MOV.U32 R15, RZ, RZ, RZ ;  /* 0x000000ffff0f7224 */ /* 0x000fe200078e00ff */
[----:B------:R-:W-:-:S02]  /*88b0*/  UIMAD.WIDE.U32 UR20, UR6, UR5, URZ ;  /* 0x00000005061472a5 */ /* 0x000fc4000f8e003f */
[----:B------:R-:W-:Y:S01]  /*88c0*/  UIMAD UR13, UR7, UR5, URZ ;  /* 0x00000005070d72a4 */ /* 0x000fe2000f8e023f */
[----:B------:R-:W-:Y:S01]  /*88d0*/  ULDC UR4, c[0x0][0x600] ;  /* 0x0001800000047ab9 */ /* 0x000fe20000000800 */
[----:B------:R-:W-:Y:S02]  /*88e0*/  ULOP3.LUT UR17, URZ, UR8, URZ, 0x33, !UPT ;  /* 0x000000083f117292 */ /* 0x000fe4000f8e333f */
[----:B------:R-:W-:Y:S01]  /*88f0*/  UIADD3 UR4, UR4, -0x1, URZ ;  /* 0xffffffff04047890 */ /* 0x000fe2000fffe03f */
[----:B0-----:R-:W-:Y:S01]  /*8900*/  VIADD R5, R5, 0x1f ;  /* 0x0000001f05057836 */ /* 0x001fe20000000000 */
[----:B------:R-:W-:Y:S01]  /*8910*/  UIADD3 UR13, UR21, UR13, URZ ;  /* 0x0000000d150d7290 */ /* 0x000fe2000fffe03f */
[----:B------:R-:W-:-:S03]  /*8920*/  ULDC.64 UR22, c[0x0][0x198] ;  /* 0x0000660000167ab9 */ /* 0x000fc60000000a00 */
[----:B------:R-:W-:-:S04]  /*8930*/  SHF.R.S32.HI R8, RZ, 0x1f, R5 ;  /* 0x0000001fff087819 */ /* 0x000fc80000011405 */
[----:B------:R-:W-:Y:S01]  /*8940*/  LEA.HI R8, R8, R5, RZ, 0x5 ;  /* 0x0000000508087211 */ /* 0x000fe200078f28ff */
[C---:B-1----:R-:W-:Y:S02]  /*8950*/  IMAD.SHL.U32 R11, R12.reuse, 0x8, RZ ;  /* 0x000000080c0b7824 */ /* 0x042fe400078e00ff */
[----:B------:R-:W-:Y:S01]  /*8960*/  IMAD.SHL.U32 R12, R12, 0x100, RZ ;  /* 0x000001000c0c7824 */ /* 0x000fe200078e00ff */
[----:B------:R-:W-:Y:S01]  /*8970*/  SHF.R.S32.HI R10, RZ, 0x5, R8 ;  /* 0x00000005ff0a7819 */ /* 0x000fe20000011408 */
[----:B------:R-:W-:Y:S01]  /*8980*/  IMAD.MOV.U32 R5, RZ, RZ, 0x1 ;  /* 0x00000001ff057424 */ /* 0x000fe200078e00ff */
[----:B------:R-:W-:Y:S02]  /*8990*/  LOP3.LUT R11, R11, 0x38, RZ, 0xc0, !PT ;  /* 0x000000380b0b7812 */ /* 0x000fe400078ec0ff */
[----:B------:R-:W-:Y:S01]  /*89a0*/  LOP3.LUT R12, R12, 0x700, RZ, 0xc0, !PT ;  /* 0x000007000c0c7812 */ /* 0x000fe200078ec0ff */
[----:B------:R-:W-:-:S07]  /*89b0*/  VIADD R13, R10, 0x1 ;  /* 0x000000010a0d7836 */ /* 0x000fce0000000000 */
.L_x_187:
[----:B------:R-:W-:-:S03]  /*89c0*/  UMOV UR5, 0xffffffff ;  /* 0xffffffff00057882 */ /* 0x000fc60000000000 */
[----:B------:R-:W-:Y:S05]  /*89d0*/  BRA.DIV UR5, `(.L_x_177) ;  /* 0x0000001a052c7947 */ /* 0x000fea000b800000 */
[----:B------:R-:W-:-:S13]  /*89e0*/  ELECT P0, URZ, PT ;  /* 0x00000000003f782f */ /* 0x000fda0003800000 */
.L_x_216:
[----:B------:R-:W0:Y:S01]  /*89f0*/  LDC R7, c[0x0][0x28c] ;  /* 0x0000a300ff077b82 */ /* 0x000e220000000800 */
[----:B------:R-:W-:Y:S01]  /*8a00*/  BSSY B1, `(.L_x_178) ;  /* 0x0000038000017945 */ /* 0x000fe20003800000 */
[----:B0-----:R-:W-:-:S13]  /*8a10*/  ISETP.LT.OR P0, PT, R7, 0x1, !P0 ;  /* 0x000000010700780c */ /* 0x001fda0004701670 */
[----:B------:R-:W-:Y:S05]  /*8a20*/  @P0 BRA `(.L_x_179) ;  /* 0x0000000000d40947 */ /* 0x000fea0003800000 */
[----:B------:R-:W-:Y:S02]  /*8a30*/  IMAD R20, R6, 0x40, R11 ;  /* 0x0000004006147824 */ /* 0x000fe400078e020b */
[----:B------:R-:W-:Y:S02]  /*8a40*/  IMAD.SHL.U32 R19, R18, 0x100, RZ ;  /* 0x0000010012137824 */ /* 0x000fe400078e00ff */
[----:B------:R-:W-:Y:S02]  /*8a50*/  IMAD.MOV.U32 R23, RZ, RZ, RZ ;  /* 0x000000ffff177224 */ /* 0x000fe400078e00ff */
[----:B------:R-:W-:Y:S02]  /*8a60*/  IMAD.MOV.U32 R6, RZ, RZ, R13 ;  /* 0x000000ffff067224 */ /* 0x000fe400078e000d */
[----:B------:R-:W-:Y:S02]  /*8a70*/  IMAD.MOV.U32 R7, RZ, RZ, R5 ;  /* 0x000000ffff077224 */ /* 0x000fe400078e0005 */
[----:B------:R-:W-:-:S07]  /*8a80*/  IMAD.MOV.U32 R9, RZ, RZ, R15 ;  /* 0x000000ffff097224 */ /* 0x000fce00078e000f */
.L_x_182:
[----:B------:R-:W0:Y:S01]  /*8a90*/  S2R R21, SR_CgaCtaId ;  /* 0x0000000000157919 */ /* 0x000e220000008800 */
[----:B------:R-:W-:Y:S02]  /*8aa0*/  MOV R8, 0x400 ;  /* 0x0000040000087802 */ /* 0x000fe40000000f00 */
[----:B------:R-:W-:-:S13]  /*8ab0*/  LOP3.LUT P1, RZ, R0, 0x7f, RZ, 0xc0, !PT ;  /* 0x0000007f00ff7812 */ /* 0x000fda000782c0ff */
[----:B------:R-:W1:Y:S01]  /*8ac0*/  @!P1 LDC R18, c[0x0][0x500] ;  /* 0x00014000ff129b82 */ /* 0x000e620000000800 */
[----:B0-----:R-:W-:Y:S02]  /*8ad0*/  LEA R22, R21, R8, 0x18 ;  /* 0x0000000815167211 */ /* 0x001fe400078ec0ff */
[----:B------:R-:W-:-:S03]  /*8ae0*/  SHF.L.U32 R8, R7, 0x1f, RZ ;  /* 0x0000001f07087819 */ /* 0x000fc600000006ff */
[----:B------:R-:W-:-:S04]  /*8af0*/  IMAD R21, R9, 0x8, R22 ;  /* 0x0000000809157824 */ /* 0x000fc800078e0216 */
[----:B------:R-:W0:Y:S02]  /*8b00*/  SYNCS.PHASECHK.TRANS64.TRYWAIT P0, [R21+URZ+0xb0], R8 ;  /* 0x0000b008150075a7 */ /* 0x000e24000800017f */
[----:B01----:R-:W-:Y:S05]  /*8b10*/  @!P0 BRA `(.L_x_180) ;  /* 0x0000001400fc8947 */ /* 0x003fea0003800000 */
.L_x_217:
[----:B0-----:R-:W-:Y:S01]  /*8b20*/  PRMT R8, R14, 0x9910, RZ ;  /* 0x000099100e087816 */ /* 0x001fe200000000ff */
[----:B------:R0:W-:Y:S03]  /*8b30*/  @!P1 SYNCS.ARRIVE.TRANS64 RZ, [R21+URZ], R18 ;  /* 0x0000001215ff99a7 */ /* 0x0001e6000800003f */
[----:B------:R-:W-:-:S13]  /*8b40*/  ISETP.NE.AND P0, PT, R8, 0x2, PT ;  /* 0x000000020800780c */ /* 0x000fda0003f05270 */
[----:B0-----:R-:W-:Y:S05]  /*8b50*/  @P0 BRA `(.L_x_181) ;  /* 0x0000000000040947 */ /* 0x001fea0003800000 */
[----:B------:R-:W-:Y:S01]  /*8b60*/  BPT.TRAP 0x1 ;  /* 0x000000040000795c */ /* 0x000fe20000300000 */
.L_x_181:
[----:B------:R-:W-:Y:S01]  /*8b70*/  R2UR UR16, R22 ;  /* 0x00000000161072ca */ /* 0x000fe200000e0000 */
[----:B------:R-:W-:Y:S01]  /*8b80*/  IMAD R22, R9, 0x2000, R22 ;  /* 0x0000200009167824 */ /* 0x000fe200078e0216 */
[----:B------:R-:W-:Y:S01]  /*8b90*/  R2UR UR9, R21 ;  /* 0x00000000150972ca */ /* 0x000fe200000e0000 */
[----:B------:R-:W-:Y:S01]  /*8ba0*/  IMAD R8, R9, 0x800, R12 ;  /* 0x0000080009087824 */ /* 0x000fe200078e020c */
[----:B------:R-:W-:Y:S01]  /*8bb0*/  UIADD3 UR6, UP0, UR22, 0xf0, URZ ;  /* 0x000000f016067890 */ /* 0x000fe2000ff1e03f */
[----:B------:R-:W-:Y:S01]  /*8bc0*/  VIADD R6, R6, 0xffffffff ;  /* 0xffffffff06067836 */ /* 0x000fe20000000000 */
[----:B------:R-:W-:Y:S01]  /*8bd0*/  R2UR UR5, R22 ;  /* 0x00000000160572ca */ /* 0x000fe200000e0000 */
[----:B------:R-:W-:Y:S01]  /*8be0*/  UIADD3 UR24, UP1, UR22, 0x1f0, URZ ;  /* 0x000001f016187890 */ /* 0x000fe2000ff3e03f */
[----:B------:R-:W-:Y:S01]  /*8bf0*/  R2UR UR8, R8 ;  /* 0x00000000080872ca */ /* 0x000fe200000e0000 */
[----:B------:R-:W-:Y:S01]  /*8c00*/  UIADD3.X UR7, URZ, UR23, URZ, UP0, !UPT ;  /* 0x000000173f077290 */ /* 0x000fe200087fe43f */
[----:B------:R-:W-:Y:S01]  /*8c10*/  R2UR UR11, R19 ;  /* 0x00000000130b72ca */ /* 0x000fe200000e0000 */
[----:B------:R-:W-:Y:S01]  /*8c20*/  VIADD R9, R9, 0x1 ;  /* 0x0000000109097836 */ /* 0x000fe20000000000 */
[----:B------:R-:W-:Y:S01]  /*8c30*/  R2UR UR10, R23 ;  /* 0x00000000170a72ca */ /* 0x000fe200000e0000 */
[----:B------:R-:W-:Y:S01]  /*8c40*/  UIADD3.X UR25, URZ, UR23, URZ, UP1, !UPT ;  /* 0x000000173f197290 */ /* 0x000fe20008ffe43f */
[----:B------:R-:W-:Y:S01]  /*8c50*/  R2UR UR12, R17 ;  /* 0x00000000110c72ca */ /* 0x000fe200000e0000 */
[----:B------:R-:W-:Y:S01]  /*8c60*/  UMOV UR14, 0x0 ;  /* 0x00000000000e7882 */ /* 0x000fe20000000000 */
[----:B------:R-:W-:Y:S01]  /*8c70*/  R2UR UR19, R20 ;  /* 0x00000000141372ca */ /* 0x000fe200000e0000 */
[----:B------:R-:W-:Y:S01]  /*8c80*/  UMOV UR15, 0x10000000 ;  /* 0x10000000000f7882 */ /* 0x000fe20000000000 */
[----:B------:R-:W-:Y:S01]  /*8c90*/  ISETP.GT.AND P1, PT, R6, 0x1, PT ;  /* 0x000000010600780c */ /* 0x000fe20003f24270 */
[----:B------:R-:W-:Y:S01]  /*8ca0*/  UIADD3 UR5, UR5, 0x280, URZ ;  /* 0x0000028005057890 */ /* 0x000fe2000fffe03f */
[----:B------:R-:W-:Y:S01]  /*8cb0*/  ISETP.NE.AND P0, PT, R9, 0x16, PT ;  /* 0x000000160900780c */ /* 0x000fe20003f05270 */
[----:B------:R-:W-:Y:S01]  /*8cc0*/  UIADD3 UR16, UR16, 0x2c280, UR8 ;  /* 0x0002c28010107890 */ /* 0x000fe2000fffe008 */
[----:B------:R-:W-:Y:S01]  /*8cd0*/  VIADD R23, R23, 0x20 ;  /* 0x0000002017177836 */ /* 0x000fe20000000000 */
[----:B------:R-:W-:Y:S01]  /*8ce0*/  UMOV UR26, 0xff0000 ;  /* 0x00ff0000001a7882 */ /* 0x000fe20000000000 */
[----:B------:R-:W-:-:S02]  /*8cf0*/  SEL R8, RZ, 0x1, P0 ;  /* 0x00000001ff087807 */ /* 0x000fc40000000000 */
[----:B------:R-:W-:Y:S01]  /*8d00*/  UMOV UR8, UR5 ;  /* 0x0000000500087c82 */ /* 0x000fe20008000000 */
[----:B------:R-:W-:Y:S01]  /*8d10*/  SEL R9, R9, RZ, P0 ;  /* 0x000000ff09097207 */ /* 0x000fe20000000000 */
[----:B------:R0:W-:Y:S01]  /*8d20*/  UTMALDG.3D [UR8], [UR6], desc[UR14] ;  /* 0x00000e08060075b4 */ /* 0x0001e20008011000 */
[----:B------:R-:W-:Y:S01]  /*8d30*/  LOP3.LUT R7, R7, R8, RZ, 0x3c, !PT ;  /* 0x0000000807077212 */ /* 0x000fe200078e3cff */
[----:B0-----:R-:W-:Y:S01]  /*8d40*/  UMOV UR11, UR19 ;  /* 0x00000013000b7c82 */ /* 0x001fe20008000000 */
[----:B------:R-:W-:Y:S02]  /*8d50*/  UMOV UR8, UR16 ;  /* 0x0000001000087c82 */ /* 0x000fe40008000000 */
[----:B------:R0:W-:Y:S02]  /*8d60*/  UTMALDG.3D.MULTICAST [UR8], [UR24], UR26, desc[UR14] ;  /* 0x00000e08180073b4 */ /* 0x0001e4000801181a */
[----:B0-----:R-:W-:Y:S05]  /*8d70*/  @P1 BRA `(.L_x_182) ;  /* 0xfffffffc00441947 */ /* 0x001fea000383ffff */
.L_x_179:
[----:B------:R-:W-:Y:S05]  /*8d80*/  BSYNC B1 ;  /* 0x0000000000017941 */ /* 0x000fea0003800000 */
.L_x_178:
[----:B------:R-:W-:Y:S01]  /*8d90*/  LOP3.LUT P1, RZ, R16, 0xff, RZ, 0xc0, !PT ;  /* 0x000000ff10ff7812 */ /* 0x000fe2000782c0ff */
[C---:B------:R-:W-:Y:S01]  /*8da0*/  IMAD.IADD R15, R10.reuse, 0x1, R15 ;  /* 0x000000010a0f7824 */ /* 0x040fe200078e020f */
[----:B------:R-:W-:Y:S01]  /*8db0*/  ULDC.64 UR6, c[0x0][0x650] ;  /* 0x0001940000067ab9 */ /* 0x000fe20000000a00 */
[C---:B------:R-:W-:Y:S01]  /*8dc0*/  ISETP.GE.U32.AND P2, PT, R10.reuse, 0x16, PT ;  /* 0x000000160a00780c */ /* 0x040fe20003f46070 */
[----:B------:R-:W-:Y:S01]  /*8dd0*/  BSSY B1, `(.L_x_183) ;  /* 0x000006a000017945 */ /* 0x000fe20003800000 */
[----:B------:R-:W-:Y:S01]  /*8de0*/  IMAD.MOV.U32 R18, RZ, RZ, -0x1 ;  /* 0xffffffffff127424 */ /* 0x000fe200078e00ff */
[----:B------:R-:W-:Y:S01]  /*8df0*/  ISETP.GT.U32.AND P0, PT, R15, 0x15, PT ;  /* 0x000000150f00780c */ /* 0x000fe20003f04070 */
[----:B------:R-:W-:Y:S01]  /*8e00*/  IMAD.MOV.U32 R17, RZ, RZ, -0x1 ;  /* 0xffffffffff117424 */ /* 0x000fe200078e00ff */
[----:B------:R-:W-:Y:S02]  /*8e10*/  PRMT R16, RZ, 0x7610, R16 ;  /* 0x00007610ff107816 */ /* 0x000fe40000000010 */
[----:B------:R-:W-:-:S03]  /*8e20*/  ISETP.LT.U32.AND P0, PT, R10, 0x16, P0 ;  /* 0x000000160a00780c */ /* 0x000fc60000701070 */
[----:B------:R-:W0:Y:S01]  /*8e30*/  @P1 S2R R7, SR_CgaCtaId ;  /* 0x0000000000071919 */ /* 0x000e220000008800 */
[----:B------:R-:W-:-:S04]  /*8e40*/  @P1 MOV R6, 0x400 ;  /* 0x0000040000061802 */ /* 0x000fc80000000f00 */
[----:B0-----:R-:W-:Y:S01]  /*8e50*/  @P1 LEA R8, R7, R6, 0x18 ;  /* 0x0000000607081211 */ /* 0x001fe200078ec0ff */
[----:B------:R-:W-:Y:S01]  /*8e60*/  IMAD.WIDE.U32 R6, R15, -0x45d1745d, RZ ;  /* 0xba2e8ba30f067825 */ /* 0x000fe200078e00ff */
[----:B------:R-:W-:Y:S02]  /*8e70*/  SEL R6, RZ, 0x1, !P0 ;  /* 0x00000001ff067807 */ /* 0x000fe40004000000 */
[----:B------:R0:W-:Y:S01]  /*8e80*/  @P1 SYNCS.ARRIVE.TRANS64.A1T0 RZ, [R8+URZ+0x178], RZ ;  /* 0x000178ff08ff19a7 */ /* 0x0001e2000810003f */
[----:B------:R-:W-:Y:S02]  /*8e90*/  IADD3 R2, P1, R2, UR20, RZ ;  /* 0x0000001402027c10 */ /* 0x000fe4000ff3e0ff */
[----:B------:R-:W-:Y:S01]  /*8ea0*/  LOP3.LUT R5, R5, R6, RZ, 0x3c, !PT ;  /* 0x0000000605057212 */ /* 0x000fe200078e3cff */
[----:B------:R-:W-:Y:S01]  /*8eb0*/  IMAD.MOV.U32 R6, RZ, RZ, -0x1 ;  /* 0xffffffffff067424 */ /* 0x000fe200078e00ff */
[----:B------:R-:W-:Y:S02]  /*8ec0*/  IADD3.X R3, R3, UR13, RZ, P1, !PT ;  /* 0x0000000d03037c10 */ /* 0x000fe40008ffe4ff */
[----:B------:R-:W-:-:S02]  /*8ed0*/  ISETP.GE.U32.AND P0, PT, R2, UR6, PT ;  /* 0x0000000602007c0c */ /* 0x000fc4000bf06070 */
[----:B0-----:R-:W-:Y:S02]  /*8ee0*/  SHF.R.U32.HI R8, RZ, 0x4, R7 ;  /* 0x00000004ff087819 */ /* 0x001fe40000011607 */
[----:B------:R-:W-:Y:S02]  /*8ef0*/  ISETP.GE.U32.AND.EX P0, PT, R3, UR7, PT, P0 ;  /* 0x0000000703007c0c */ /* 0x000fe4000bf06100 */
[----:B------:R-:W-:Y:S01]  /*8f00*/  @P2 LOP3.LUT R5, R5, 0x1, R8, 0x78, !PT ;  /* 0x0000000105052812 */ /* 0x000fe200078e7808 */
[----:B------:R-:W-:Y:S01]  /*8f10*/  IMAD R15, R8, -0x16, R15 ;  /* 0xffffffea080f7824 */ /* 0x000fe200078e020f */
[----:B------:R-:W-:-:S09]  /*8f20*/  PRMT R7, RZ, 0x7610, R7 ;  /* 0x00007610ff077816 */ /* 0x000fd20000000007 */
[----:B------:R-:W-:Y:S05]  /*8f30*/  @P0 BRA `(.L_x_184) ;  /* 0x00000004004c0947 */ /* 0x000fea0003800000 */
[----:B------:R-:W0:Y:S01]  /*8f40*/  S2R R18, SR_CTAID.X ;  /* 0x0000000000127919 */ /* 0x000e220000002500 */
[----:B------:R-:W-:Y:S01]  /*8f50*/  ULDC.64 UR6, c[0x0][0x628] ;  /* 0x00018a0000067ab9 */ /* 0x000fe20000000a00 */
[----:B------:R-:W-:Y:S01]  /*8f60*/  ULDC UR8, c[0x0][0x630] ;  /* 0x00018c0000087ab9 */ /* 0x000fe20000000800 */
[----:B------:R-:W-:Y:S01]  /*8f70*/  ISETP.NE.U32.AND P0, PT, RZ, UR6, PT ;  /* 0x00000006ff007c0c */ /* 0x000fe2000bf05070 */
[----:B------:R-:W1:Y:S01]  /*8f80*/  S2R R19, SR_CTAID.Y ;  /* 0x0000000000137919 */ /* 0x000e620000002600 */
[----:B------:R-:W-:Y:S01]  /*8f90*/  ULDC UR9, c[0x0][0x150] ;  /* 0x0000540000097ab9 */ /* 0x000fe20000000800 */
[----:B------:R-:W-:Y:S01]  /*8fa0*/  IMAD.MOV.U32 R6, RZ, RZ, R2 ;  /* 0x000000ffff067224 */ /* 0x000fe200078e0002 */
[----:B------:R-:W-:Y:S01]  /*8fb0*/  ISETP.NE.AND.EX P0, PT, RZ, UR7, PT, P0 ;  /* 0x00000007ff007c0c */ /* 0x000fe2000bf05300 */
[----:B------:R-:W-:Y:S01]  /*8fc0*/  IMAD.MOV.U32 R7, RZ, RZ, R3 ;  /* 0x000000ffff077224 */ /* 0x000fe200078e0003 */
[----:B0-----:R-:W-:-:S11]  /*8fd0*/  I2FP.F32.U32 R20, R18 ;  /* 0x0000001200147245 */ /* 0x001fd60000201000 */
[----:B------:R-:W-:Y:S05]  /*8fe0*/  @!P0 BRA `(.L_x_185) ;  /* 0x0000000000288947 */ /* 0x000fea0003800000 */
[----:B------:R-:W-:Y:S02]  /*8ff0*/  ULDC UR5, c[0x0][0x634] ;  /* 0x00018d0000057ab9 */ /* 0x000fe40000000800 */
[----:B------:R-:W-:-:S05]  /*9000*/  IADD3 R7, P0, R2, UR5, RZ ;  /* 0x0000000502077c10 */ /* 0x000fca000ff1e0ff */
[----:B------:R-:W-:-:S04]  /*9010*/  IMAD.X R17, RZ, RZ, R3, P0 ;  /* 0x000000ffff117224 */ /* 0x000fc800000e0603 */
[----:B------:R-:W-:-:S04]  /*9020*/  IMAD.WIDE.U32 R8, R17, UR6, RZ ;  /* 0x0000000611087c25 */ /* 0x000fc8000f8e00ff */
[----:B------:R-:W-:-:S04]  /*9030*/  IMAD.WIDE.U32 R8, P0, R7, UR7, R8 ;  /* 0x0000000707087c25 */ /* 0x000fc8000f800008 */
[----:B------:R-:W-:-:S04]  /*9040*/  IMAD.WIDE.U32 R6, R7, UR6, RZ ;  /* 0x0000000607067c25 */ /* 0x000fc8000f8e00ff */
[----:B------:R-:W-:Y:S01]  /*9050*/  IMAD.MOV.U32 R6, RZ, RZ, R9 ;  /* 0x000000ffff067224 */ /* 0x000fe200078e0009 */
[----:B------:R-:W-:Y:S01]  /*9060*/  IADD3 RZ, P1, R7, R8, RZ ;  /* 0x0000000807ff7210 */ /* 0x000fe20007f3e0ff */
[----:B------:R-:W-:-:S04]  /*9070*/  IMAD.X R7, RZ, RZ, RZ, P0 ;  /* 0x000000ffff077224 */ /* 0x000fc800000e06ff */
[----:B------:R-:W-:-:S08]  /*9080*/  IMAD.WIDE.U32.X R6, R17, UR7, R6, P1 ;  /* 0x0000000711067c25 */ /* 0x000fd000088e0406 */
.L_x_185:
[--C-:B------:R-:W-:Y:S01]  /*9090*/  SHF.R.U64 R17, R6, UR8, R7.reuse ;  /* 0x0000000806117c19 */ /* 0x100fe20008001207 */
[----:B------:R-:W-:Y:S01]  /*90a0*/  FMUL R20, R20, UR9 ;  /* 0x0000000914147c20 */ /* 0x000fe20008400000 */
[----:B------:R-:W0:Y:S01]  /*90b0*/  LDC R21, c[0x0][0x144] ;  /* 0x00005100ff157b82 */ /* 0x000e220000000800 */
[----:B-1----:R-:W-:Y:S01]  /*90c0*/  I2FP.F32.U32 R8, R19 ;  /* 0x0000001300087245 */ /* 0x002fe20000201000 */
[----:B------:R-:W-:Y:S01]  /*90d0*/  ULDC UR5, c[0x0][0x154] ;  /* 0x0000550000057ab9 */ /* 0x000fe20000000800 */
[----:B------:R-:W-:Y:S01]  /*90e0*/  SHF.R.U32.HI R6, RZ, UR8, R7 ;  /* 0x00000008ff067c19 */ /* 0x000fe20008011607 */
[----:B------:R-:W-:Y:S01]  /*90f0*/  ULDC.64 UR6, c[0x0][0x620] ;  /* 0x0001880000067ab9 */ /* 0x000fe20000000a00 */
[----:B------:R-:W-:Y:S01]  /*9100*/  IADD3 R7, P0, RZ, -R17, RZ ;  /* 0x80000011ff077210 */ /* 0x000fe20007f1e0ff */
[----:B------:R-:W1:Y:S01]  /*9110*/  F2I.U32.TRUNC.NTZ R20, R20 ;  /* 0x0000001400147305 */ /* 0x000e62000020f000 */
[----:B------:R-:W-:Y:S01]  /*9120*/  FMUL R8, R8, UR5 ;  /* 0x0000000508087c20 */ /* 0x000fe20008400000 */
[----:B------:R-:W2:Y:S01]  /*9130*/  LDC R22, c[0x0][0x148] ;  /* 0x00005200ff167b82 */ /* 0x000ea20000000800 */
[----:B------:R-:W-:Y:S01]  /*9140*/  ULDC UR5, c[0x0][0x618] ;  /* 0x0001860000057ab9 */ /* 0x000fe20000000800 */
[----:B------:R-:W-:-:S04]  /*9150*/  IMAD.X R6, RZ, RZ, ~R6, P0 ;  /* 0x000000ffff067224 */ /* 0x000fc800000e0e06 */
[----:B------:R-:W-:Y:S01]  /*9160*/  IMAD R6, R6, UR6, RZ ;  /* 0x0000000606067c24 */ /* 0x000fe2000f8e02ff */
[----:B------:R-:W3:Y:S03]  /*9170*/  F2I.U32.TRUNC.NTZ R8, R8 ;  /* 0x0000000800087305 */ /* 0x000ee6000020f000 */
[C---:B------:R-:W-:Y:S02]  /*9180*/  IMAD R9, R7.reuse, UR7, R6 ;  /* 0x0000000707097c24 */ /* 0x040fe4000f8e0206 */
[----:B------:R-:W-:Y:S01]  /*9190*/  IMAD.WIDE.U32 R6, R7, UR6, R2 ;  /* 0x0000000607067c25 */ /* 0x000fe2000f8e0002 */
[----:B------:R-:W-:Y:S02]  /*91a0*/  ULDC.64 UR6, c[0x0][0x640] ;  /* 0x0001900000067ab9 */ /* 0x000fe40000000a00 */
[----:B------:R-:W-:Y:S01]  /*91b0*/  ISETP.NE.U32.AND P0, PT, RZ, UR6, PT ;  /* 0x00000006ff007c0c */ /* 0x000fe2000bf05070 */
[----:B-1----:R-:W-:-:S02]  /*91c0*/  IMAD.MOV R20, RZ, RZ, -R20 ;  /* 0x000000ffff147224 */ /* 0x002fc400078e0a14 */
[----:B------:R-:W-:Y:S01]  /*91d0*/  IMAD.IADD R7, R7, 0x1, R9 ;  /* 0x0000000107077824 */ /* 0x000fe200078e0209 */
[----:B------:R-:W-:Y:S01]  /*91e0*/  ISETP.NE.AND.EX P0, PT, RZ, UR7, PT, P0 ;  /* 0x00000007ff007c0c */ /* 0x000fe2000bf05300 */
[----:B0-----:R-:W-:-:S03]  /*91f0*/  IMAD R18, R21, R20, R18 ;  /* 0x0000001415127224 */ /* 0x001fc600078e0212 */
[--C-:B------:R-:W-:Y:S01]  /*9200*/  SHF.R.U64 R20, R6, UR5, R7.reuse ;  /* 0x0000000506147c19 */ /* 0x100fe20008001207 */
[----:B---3--:R-:W-:Y:S01]  /*9210*/  IMAD.MOV R6, RZ, RZ, -R8 ;  /* 0x000000ffff067224 */ /* 0x008fe200078e0a08 */
[----:B------:R-:W-:Y:S01]  /*9220*/  SHF.R.U32.HI R7, RZ, UR5, R7 ;  /* 0x00000005ff077c19 */ /* 0x000fe20008011607 */
[----:B------:R-:W-:Y:S02]  /*9230*/  ULDC UR5, c[0x0][0x608] ;  /* 0x0001820000057ab9 */ /* 0x000fe40000000800 */
[----:B--2---:R-:W-:Y:S01]  /*9240*/  @P3 IMAD R18, R22, R6, R19 ;  /* 0x0000000616123224 */ /* 0x004fe200078e0213 */
[--C-:B------:R-:W-:Y:S02]  /*9250*/  SHF.R.U64 R22, R20, UR5, R7.reuse ;  /* 0x0000000514167c19 */ /* 0x100fe40008001207 */
[----:B------:R-:W-:Y:S01]  /*9260*/  SHF.R.U32.HI R7, RZ, UR5, R7 ;  /* 0x00000005ff077c19 */ /* 0x000fe20008011607 */
[----:B------:R-:W-:-:S03]  /*9270*/  ULDC UR5, c[0x0][0x658] ;  /* 0x0001960000057ab9 */ /* 0x000fc60000000800 */
[--C-:B------:R-:W-:Y:S02]  /*9280*/  SHF.R.U64 R19, R22, UR5, R7.reuse ;  /* 0x0000000516137c19 */ /* 0x100fe40008001207 */
[----:B------:R-:W-:-:S03]  /*9290*/  SHF.R.U32.HI R21, RZ, UR5, R7 ;  /* 0x00000005ff157c19 */ /* 0x000fc60008011607 */
[----:B------:R-:W-:Y:S02]  /*92a0*/  IMAD.MOV.U32 R8, RZ, RZ, R19 ;  /* 0x000000ffff087224 */ /* 0x000fe400078e0013 */
[----:B------:R-:W-:Y:S01]  /*92b0*/  IMAD.MOV.U32 R7, RZ, RZ, R21 ;  /* 0x000000ffff077224 */ /* 0x000fe200078e0015 */
[----:B------:R-:W-:Y:S06]  /*92c0*/  @!P0 BRA `(.L_x_186) ;  /* 0x00000000002c8947 */ /* 0x000fec0003800000 */
        /* <DEDUP_REMOVED lines=9> */
[----:B------:R-:W-:-:S04]  /*9360*/  IMAD.WIDE.U32.X R6, R21, UR7, R6, P1 ;  /* 0x0000000715067c25 */ /* 0x000fc800088e0406 */
[----:B------:R-:W-:-:S07]  /*9370*/  IMAD.MOV.U32 R8, RZ, RZ, R6 ;  /* 0x000000ffff087224 */ /* 0x000fce00078e0006 */
.L_x_186:
[----:B------:R-:W-:Y:S01]  /*9380*/  ULDC UR5, c[0x0][0x648] ;  /* 0x0001920000057ab9 */ /* 0x000fe20000000800 */
[----:B------:R-:W-:Y:S01]  /*9390*/  LOP3.LUT R6, R22, UR17, RZ, 0xc0, !PT ;  /* 0x0000001116067c12 */ /* 0x000fe2000f8ec0ff */
[----:B------:R-:W-:Y:S01]  /*93a0*/  ULDC UR6, c[0x0][0x610] ;  /* 0x0001840000067ab9 */ /* 0x000fe20000000800 */
[----:B------:R-:W-:Y:S01]  /*93b0*/  SHF.R.U64 R7, R8, UR5, R7 ;  /* 0x0000000508077c19 */ /* 0x000fe20008001207 */
[----:B------:R-:W-:Y:S01]  /*93c0*/  ULDC UR5, c[0x0][0x638] ;  /* 0x00018e0000057ab9 */ /* 0x000fe20000000800 */
[----:B------:R-:W-:-:S03]  /*93d0*/  LOP3.LUT R20, R20, UR4, RZ, 0xc0, !PT ;  /* 0x0000000414147c12 */ /* 0x000fc6000f8ec0ff */
[----:B------:R-:W-:Y:S02]  /*93e0*/  IMAD.MOV R8, RZ, RZ, -R7 ;  /* 0x000000ffff087224 */ /* 0x000fe400078e0a07 */
[----:B------:R-:W-:Y:S02]  /*93f0*/  IMAD R7, R7, UR18, R6 ;  /* 0x0000001207077c24 */ /* 0x000fe4000f8e0206 */
[----:B------:R-:W-:Y:S01]  /*9400*/  IMAD R19, R8, UR5, R19 ;  /* 0x0000000508137c24 */ /* 0x000fe2000f8e0213 */
[----:B------:R-:W-:Y:S01]  /*9410*/  ULDC UR5, c[0x0][0x600] ;  /* 0x0001800000057ab9 */ /* 0x000fe20000000800 */
[----:B------:R-:W-:Y:S02]  /*9420*/  IMAD R18, R7, UR6, R18 ;  /* 0x0000000607127c24 */ /* 0x000fe4000f8e0212 */
[----:B------:R-:W-:Y:S02]  /*9430*/  IMAD R19, R19, UR5, R20 ;  /* 0x0000000513137c24 */ /* 0x000fe4000f8e0214 */
[----:B------:R-:W-:-:S03]  /*9440*/  IMAD.MOV.U32 R7, RZ, RZ, 0x1 ;  /* 0x00000001ff077424 */ /* 0x000fc600078e00ff */
[----:B------:R-:W-:Y:S02]  /*9450*/  SEL R6, R19, R18, !P3 ;  /* 0x0000001213067207 */ /* 0x000fe40005800000 */
[----:B------:R-:W-:-:S07]  /*9460*/  SEL R18, R18, R19, !P3 ;  /* 0x0000001312127207 */ /* 0x000fce0005800000 */
.L_x_184:
[----:B------:R-:W-:Y:S05]  /*9470*/  BSYNC B1 ;  /* 0x0000000000017941 */ /* 0x000fea0003800000 */
.L_x_183:
[----:B------:R-:W-:-:S13]  /*9480*/  LOP3.LUT P0, RZ, R7, 0xff, RZ, 0xc0, !PT ;  /* 0x000000ff07ff7812 */ /* 0x000fda000780c0ff */
[----:B------:R-:W-:Y:S05]  /*9490*/  @P0 BRA `(.L_x_187) ;  /* 0xfffffff400480947 */ /* 0x000fea000383ffff */
[----:B------:R-:W-:Y:S05]  /*94a0*/  BSYNC B0 ;  /* 0x0000000000007941 */ /* 0x000fea0003800000 */
.L_x_176:
[----:B------:R-:W-:-:S03]  /*94b0*/  UMOV UR5, 0xffffffff ;  /* 0xffffffff00057882 */ /* 0x000fc60000000000 */
[----:B------:R-:W-:Y:S05]  /*94c0*/  BRA.DIV UR5, `(.L_x_188) ;  /* 0x0000000e05a47947 */ /* 0x000fea000b800000 */
[----:B------:R-:W-:-:S13]  /*94d0*/  ELECT P0, URZ, PT ;  /* 0x00000000003f782f */ /* 0x000fda0003800000 */
.L_x_220:
[----:B------:R-:W-:Y:S04]  /*94e0*/  BSSY B0, `(.L_x_189) ;  /* 0x00000cd000007945 */ /* 0x000fe80003800000 */
[----:B------:R-:W-:Y:S05]  /*94f0*/  @!P0 BRA `(.L_x_190) ;  /* 0x0000000c002c8947 */ /* 0x000fea0003800000 */
[----:B------:R-:W-:-:S04]  /*9500*/  LOP3.LUT R4, R4, 0x2, RZ, 0xfc, !PT ;  /* 0x0000000204047812 */ /* 0x000fc800078efcff */
[----:B------:R-:W-:-:S13]  /*9510*/  ISETP.NE.AND P0, PT, R4, 0x3, PT ;  /* 0x000000030400780c */ /* 0x000fda0003f05270 */
[----:B------:R-:W-:Y:S05]  /*9520*/  @!P0 BRA `(.L_x_191) ;  /* 0x0000000000048947 */ /* 0x000fea0003800000 */
[----:B------:R-:W-:Y:S01]  /*9530*/  BPT.TRAP 0x1 ;  /* 0x000000040000795c */ /* 0x000fe20000300000 */
.L_x_191:
[----:B------:R-:W0:Y:S01]  /*9540*/  S2R R3, SR_CgaCtaId ;  /* 0x0000000000037919 */ /* 0x000e220000008800 */
[----:B------:R-:W-:-:S04]  /*9550*/  MOV R0, 0x400 ;  /* 0x0000040000007802 */ /* 0x000fc80000000f00 */
[----:B0-----:R-:W-:Y:S02]  /*9560*/  LEA R0, R3, R0, 0x18 ;  /* 0x0000000003007211 */ /* 0x001fe400078ec0ff */
[----:B------:R-:W-:-:S03]  /*9570*/  SHF.L.U32 R3, R5, 0x1f, RZ ;  /* 0x0000001f05037819 */ /* 0x000fc600000006ff */
[----:B------:R-:W-:-:S04]  /*9580*/  VIADD R0, R0, 0xb0 ;  /* 0x000000b000007836 */ /* 0x000fc80000000000 */
[C---:B------:R-:W-:Y:S02]  /*9590*/  IMAD R6, R15.reuse, 0x8, R0 ;  /* 0x000000080f067824 */ /* 0x040fe400078e0200 */
[----:B------:R-:W-:Y:S02]  /*95a0*/  VIADD R15, R15, 0x1 ;  /* 0x000000010f0f7836 */ /* 0x000fe40000000000 */
[----:B------:R-:W0:Y:S03]  /*95b0*/  SYNCS.PHASECHK.TRANS64.TRYWAIT P0, [R6+URZ], R3 ;  /* 0x00000003060075a7 */ /* 0x000e26000800017f */
[----:B------:R-:W-:-:S04]  /*95c0*/  ISETP.NE.AND P1, PT, R15, 0x16, PT ;  /* 0x000000160f00780c */ /* 0x000fc80003f25270 */
[----:B------:R-:W-:Y:S02]  /*95d0*/  SEL R2, RZ, 0x1, P1 ;  /* 0x00000001ff027807 */ /* 0x000fe40000800000 */
[----:B------:R-:W-:Y:S02]  /*95e0*/  SEL R15, R15, RZ, P1 ;  /* 0x000000ff0f0f7207 */ /* 0x000fe40000800000 */
[----:B------:R-:W-:-:S03]  /*95f0*/  LOP3.LUT R8, R5, R2, RZ, 0x3c, !PT ;  /* 0x0000000205087212 */ /* 0x000fc600078e3cff */
[----:B------:R-:W-:Y:S01]  /*9600*/  IMAD R7, R15, 0x8, R0 ;  /* 0x000000080f077824 */ /* 0x000fe200078e0200 */
[----:B------:R-:W-:Y:S01]  /*9610*/  SHF.L.U32 R4, R8, 0x1f, RZ ;  /* 0x0000001f08047819 */ /* 0x000fe200000006ff */
[----:B0-----:R-:W-:Y:S06]  /*9620*/  @!P0 BRA `(.L_x_192) ;  /* 0x0000000c006c8947 */ /* 0x001fec0003800000 */
.L_x_221:
[----:B------:R-:W1:Y:S01]  /*9630*/  SYNCS.PHASECHK.TRANS64.TRYWAIT P0, [R7+URZ], R4 ;  /* 0x00000004070075a7 */ /* 0x000e62000800017f */
[----:B------:R-:W-:-:S05]  /*9640*/  VIADD R2, R15, 0x1 ;  /* 0x000000010f027836 */ /* 0x000fca0000000000 */
[----:B------:R-:W-:-:S04]  /*9650*/  ISETP.NE.AND P1, PT, R2, 0x16, PT ;  /* 0x000000160200780c */ /* 0x000fc80003f25270 */
[----:B0-----:R-:W-:Y:S02]  /*9660*/  SEL R3, RZ, 0x1, P1 ;  /* 0x00000001ff037807 */ /* 0x001fe40000800000 */
[----:B------:R-:W-:Y:S02]  /*9670*/  SEL R9, R2, RZ, P1 ;  /* 0x000000ff02097207 */ /* 0x000fe40000800000 */
[----:B------:R-:W-:-:S03]  /*9680*/  LOP3.LUT R8, R8, R3, RZ, 0x3c, !PT ;  /* 0x0000000308087212 */ /* 0x000fc600078e3cff */
[----:B------:R-:W-:Y:S01]  /*9690*/  IMAD R6, R9, 0x8, R0 ;  /* 0x0000000809067824 */ /* 0x000fe200078e0200 */
[----:B------:R-:W-:Y:S01]  /*96a0*/  SHF.L.U32 R5, R8, 0x1f, RZ ;  /* 0x0000001f08057819 */ /* 0x000fe200000006ff */
[----:B-1----:R-:W-:Y:S06]  /*96b0*/  @!P0 BRA `(.L_x_193) ;  /* 0x0000000c005c8947 */ /* 0x002fec0003800000 */
.L_x_222:
[----:B------:R-:W1:Y:S01]  /*96c0*/  SYNCS.PHASECHK.TRANS64.TRYWAIT P0, [R6+URZ], R5 ;  /* 0x00000005060075a7 */ /* 0x000e62000800017f */
[----:B------:R-:W-:-:S05]  /*96d0*/  VIADD R2, R9, 0x1 ;  /* 0x0000000109027836 */ /* 0x000fca0000000000 */
[----:B------:R-:W-:-:S04]  /*96e0*/  ISETP.NE.AND P1, PT, R2, 0x16, PT ;  /* 0x000000160200780c */ /* 0x000fc80003f25270 */
[----:B------:R-:W-:Y:S02]  /*96f0*/  SEL R3, RZ, 0x1, P1 ;  /* 0x00000001ff037807 */ /* 0x000fe40000800000 */
[----:B0-----:R-:W-:Y:S02]  /*9700*/  SEL R7, R2, RZ, P1 ;  /* 0x000000ff02077207 */ /* 0x001fe40000800000 */
[----:B------:R-:W-:-:S03]  /*9710*/  LOP3.LUT R8, R8, R3, RZ, 0x3c, !PT ;  /* 0x0000000308087212 */ /* 0x000fc600078e3cff */
[----:B------:R-:W-:Y:S01]  /*9720*/  IMAD R9, R7, 0x8, R0 ;  /* 0x0000000807097824 */ /* 0x000fe200078e0200 */
[----:B------:R-:W-:Y:S01]  /*9730*/  SHF.L.U32 R4, R8, 0x1f, RZ ;  /* 0x0000001f08047819 */ /* 0x000fe200000006ff */
[----:B-1----:R-:W-:Y:S06]  /*9740*/  @!P0 BRA `(.L_x_194) ;  /* 0x0000000c004c8947 */ /* 0x002fec0003800000 */
.L_x_223:
[----:B------:R-:W1:Y:S01]  /*9750*/  SYNCS.PHASECHK.TRANS64.TRYWAIT P0, [R9+URZ], R4 ;  /* 0x00000004090075a7 */ /* 0x000e62000800017f */
[----:B------:R-:W-:-:S05]  /*9760*/  VIADD R2, R7, 0x1 ;  /* 0x0000000107027836 */ /* 0x000fca0000000000 */
[----:B------:R-:W-:-:S04]  /*9770*/  ISETP.NE.AND P1, PT, R2, 0x16, PT ;  /* 0x000000160200780c */ /* 0x000fc80003f25270 */
[----:B------:R-:W-:Y:S02]  /*9780*/  SEL R3, RZ, 0x1, P1 ;  /* 0x00000001ff037807 */ /* 0x000fe40000800000 */
[----:B------:R-:W-:Y:S02]  /*9790*/  SEL R7, R2, RZ, P1 ;  /* 0x000000ff02077207 */ /* 0x000fe40000800000 */
[----:B------:R-:W-:-:S03]  /*97a0*/  LOP3.LUT R8, R8, R3, RZ, 0x3c, !PT ;  /* 0x0000000308087212 */ /* 0x000fc600078e3cff */
[----:B0-----:R-:W-:Y:S01]  /*97b0*/  IMAD R6, R7, 0x8, R0 ;  /* 0x0000000807067824 */ /* 0x001fe200078e0200 */
[----:B------:R-:W-:Y:S01]  /*97c0*/  SHF.L.U32 R5, R8, 0x1f, RZ ;  /* 0x0000001f08057819 */ /* 0x000fe200000006ff */
[----:B-1----:R-:W-:Y:S06]  /*97d0*/  @!P0 BRA `(.L_x_195) ;  /* 0x0000000c003c8947 */ /* 0x002fec0003800000 */
.L_x_224:
        /* <DEDUP_REMOVED lines=9> */
.L_x_225:
        /* <DEDUP_REMOVED lines=9> */
.L_x_226:
        /* <DEDUP_REMOVED lines=9> */
.L_x_227:
        /* <DEDUP_REMOVED lines=9> */
.L_x_228:
        /* <DEDUP_REMOVED lines=9> */
.L_x_229:
        /* <DEDUP_REMOVED lines=9> */
.L_x_230:
        /* <DEDUP_REMOVED lines=9> */
.L_x_231:
        /* <DEDUP_REMOVED lines=9> */
.L_x_232:
        /* <DEDUP_REMOVED lines=9> */
.L_x_233:
        /* <DEDUP_REMOVED lines=9> */
.L_x_234:
        /* <DEDUP_REMOVED lines=9> */
.L_x_235:
        /* <DEDUP_REMOVED lines=9> */
.L_x_236:
        /* <DEDUP_REMOVED lines=9> */
.L_x_237:
        /* <DEDUP_REMOVED lines=9> */
.L_x_238:
        /* <DEDUP_REMOVED lines=9> */
.L_x_239:
        /* <DEDUP_REMOVED lines=9> */
.L_x_240:
[----:B------:R-:W1:Y:S01]  /*a0e0*/  SYNCS.PHASECHK.TRANS64.TRYWAIT P0, [R6+URZ], R5 ;  /* 0x00000005060075a7 */ /* 0x000e62000800017f */
[----:B------:R-:W-:-:S05]  /*a0f0*/  VIADD R2, R7, 0x1 ;  /* 0x0000000107027836 */ /* 0x000fca0000000000 */
[----:B------:R-:W-:-:S04]  /*a100*/  ISETP.NE.AND P1, PT, R2, 0x16, PT ;  /* 0x000000160200780c */ /* 0x000fc80003f25270 */
[----:B0-----:R-:W-:Y:S02]  /*a110*/  SEL R4, RZ, 0x1, P1 ;  /* 0x00000001ff047807 */ /* 0x001fe40000800000 */
[----:B------:R-:W-:Y:S02]  /*a120*/  SEL R3, R2, RZ, P1 ;  /* 0x000000ff02037207 */ /* 0x000fe40000800000 */
[----:B------:R-:W-:Y:S01]  /*a130*/  LOP3.LUT R4, R11, R4, RZ, 0x3c, !PT ;  /* 0x000000040b047212 */ /* 0x000fe200078e3cff */
[----:B-1----:R-:W-:Y:S06]  /*a140*/  @!P0 BRA `(.L_x_212) ;  /* 0x0000000800348947 */ /* 0x002fec0003800000 */
.L_x_241:
[----:B------:R-:W-:Y:S01]  /*a150*/  IMAD R3, R3, 0x8, R0 ;  /* 0x0000000803037824 */ /* 0x000fe200078e0200 */
[----:B------:R-:W-:-:S07]  /*a160*/  SHF.L.U32 R0, R4, 0x1f, RZ ;  /* 0x0000001f04007819 */ /* 0x000fce00000006ff */
.L_x_213:
[----:B-1----:R1:W2:Y:S02]  /*a170*/  SYNCS.PHASECHK.TRANS64.TRYWAIT P0, [R3+URZ], R0 ;  /* 0x00000000030075a7 */ /* 0x0022a4000800017f */
[----:B--2---:R-:W-:Y:S05]  /*a180*/  @!P0 NANOSLEEP.SYNCS 0x989680 ;  /* 0x009896800000895d */ /* 0x004fea0003900000 */
[----:B------:R-:W2:Y:S02]  /*a190*/  @!P0 SYNCS.PHASECHK.TRANS64 P0, [R3+URZ], R0 ;  /* 0x00000000030085a7 */ /* 0x000ea4000800007f */
[----:B--2---:R-:W-:Y:S05]  /*a1a0*/  @!P0 BRA `(.L_x_213) ;  /* 0xfffffffc00f08947 */ /* 0x004fea000383ffff */
.L_x_190:
[----:B------:R-:W-:Y:S05]  /*a1b0*/  BSYNC B0 ;  /* 0x0000000000007941 */ /* 0x000fea0003800000 */
.L_x_189:
[----:B------:R-:W-:Y:S05]  /*a1c0*/  EXIT ;  /* 0x000000000000794d */ /* 0x000fea0003800000 */
.L_x_22:
[----:B-1----:R-:W-:-:S04]  /*a1d0*/  IMAD.U32 R13, RZ, RZ, UR7 ;  /* 0x00000007ff0d7e24 */ /* 0x002fc8000f8e00ff */
[----:B------:R1:W4:Y:S03]  /*a1e0*/  SYNCS.PHASECHK.TRANS64.TRYWAIT P0, [R13+URZ], R12 ;  /* 0x0000000c0d0075a7 */ /* 0x000326000800017f */
[----:B----4-:R-:W-:Y:S05]  /*a1f0*/  @!P0 NANOSLEEP.SYNCS 0x989680 ;  /* 0x009896800000895d */ /* 0x010fea0003900000 */
[----:B------:R-:W4:Y:S02]  /*a200*/  @!P0 SYNCS.PHASECHK.TRANS64 P0, [R13+URZ], R12 ;  /* 0x0000000c0d0085a7 */ /* 0x000f24000800007f */
[----:B----4-:R-:W-:Y:S05]  /*a210*/  @!P0 BRA `(.L_x_22) ;  /* 0xfffffffc00ec8947 */ /* 0x010fea000383ffff */
[----:B------:R-:W-:Y:S05]  /*a220*/  BRA `(.L_x_21) ;  /* 0xffffff7800187947 */ /* 0x000fea000383ffff */
.L_x_28:
[----:B-1----:R-:W-:-:S04]  /*a230*/  IMAD.U32 R15, RZ, RZ, UR12 ;  /* 0x0000000cff0f7e24 */ /* 0x002fc8000f8e00ff */
[----:B------:R1:W4:Y:S03]  /*a240*/  SYNCS.PHASECHK.TRANS64.TRYWAIT P0, [R15+URZ], R14 ;  /* 0x0000000e0f0075a7 */ /* 0x000326000800017f */
[----:B----4-:R-:W-:Y:S05]  /*a250*/  @!P0 NANOSLEEP.SYNCS 0x989680 ;  /* 0x009896800000895d */ /* 0x010fea0003900000 */
[----:B------:R-:W4:Y:S02]  /*a260*/  @!P0 SYNCS.PHASECHK.TRANS64 P0, [R15+URZ], R14 ;  /* 0x0000000e0f0085a7 */ /* 0x000f24000800007f */
[----:B----4-:R-:W-:Y:S05]  /*a270*/  @!P0 BRA `(.L_x_28) ;  /* 0xfffffffc00ec8947 */ /* 0x010fea000383ffff */
[----:B------:R-:W-:Y:S05]  /*a280*/  BRA `(.L_x_27) ;  /* 0xffffff8000547947 */ /* 0x000fea000383ffff */
.L_x_177:
[----:B------:R-:W-:Y:S01]  /*a290*/  BSSY B1, `(.L_x_214) ;  /* 0x0000006000017945 */ /* 0x000fe20003800000 */
[----:B------:R-:W-:-:S07]  /*a2a0*/  IMAD.MOV.U32 R7, RZ, RZ, -0x1 ;  /* 0xffffffffff077424 */ /* 0x000fce00078e00ff */
[----:B------:R-:W-:Y:S05]  /*a2b0*/  WARPSYNC.COLLECTIVE R7, `(.L_x_215) ;  /* 0x00000000070c7348 */ /* 0x000fea0003c00000 */
[----:B------:R-:W-:Y:S02]  /*a2c0*/  ELECT P0, UR62, PT ;  /* 0x00000000003e782f */ /* 0x000fe40003800000 */
[----:B------:R-:W-:Y:S01]  /*a2d0*/  MOV R7, UR62 ;  /* 0x0000003e00077c02 */ /* 0x000fe20008000f00 */
[----:B------:R-:W-:Y:S10]  /*a2e0*/  ENDCOLLECTIVE ;  /* 0x000000000000791b */ /* 0x000ff40003800000 */
.L_x_215:
[----:B------:R-:W-:Y:S05]  /*a2f0*/  BSYNC B1 ;  /* 0x0000000000017941 */ /* 0x000fea0003800000 */
.L_x_214:
[----:B------:R-:W-:Y:S05]  /*a300*/  BRA `(.L_x_216) ;  /* 0xffffffe400b87947 */ /* 0x000fea000383ffff */
.L_x_180:
[----:B0-----:R0:W1:Y:S02]  /*a310*/  SYNCS.PHASECHK.TRANS64.TRYWAIT P0, [R21+URZ+0xb0], R8 ;  /* 0x0000b008150075a7 */ /* 0x001064000800017f */
[----:B-1----:R-:W-:Y:S05]  /*a320*/  @!P0 NANOSLEEP.SYNCS 0x989680 ;  /* 0x009896800000895d */ /* 0x002fea0003900000 */
[----:B------:R-:W1:Y:S02]  /*a330*/  @!P0 SYNCS.PHASECHK.TRANS64 P0, [R21+URZ+0xb0], R8 ;  /* 0x0000b008150085a7 */ /* 0x000e64000800007f */
[----:B-1----:R-:W-:Y:S05]  /*a340*/  @!P0 BRA `(.L_x_180) ;  /* 0xfffffffc00f08947 */ /* 0x002fea000383ffff */
[----:B------:R-:W-:Y:S05]  /*a350*/  BRA `(.L_x_217) ;  /* 0xffffffe400f07947 */ /* 0x000fea000383ffff */
.L_x_188:
[----:B------:R-:W-:Y:S01]  /*a360*/  BSSY B0, `(.L_x_218) ;  /* 0x0000006000007945 */ /* 0x000fe20003800000 */
[----:B------:R-:W-:-:S07]  /*a370*/  IMAD.MOV.U32 R7, RZ, RZ, -0x1 ;  /* 0xffffffffff077424 */ /* 0x000fce00078e00ff */
[----:B------:R-:W-:Y:S05]  /*a380*/  WARPSYNC.COLLECTIVE R7, `(.L_x_219) ;  /* 0x00000000070c7348 */ /* 0x000fea0003c00000 */
[----:B------:R-:W-:Y:S02]  /*a390*/  ELECT P0, UR62, PT ;  /* 0x00000000003e782f */ /* 0x000fe40003800000 */
[----:B------:R-:W-:Y:S01]  /*a3a0*/  MOV R7, UR62 ;  /* 0x0000003e00077c02 */ /* 0x000fe20008000f00 */
[----:B------:R-:W-:Y:S10]  /*a3b0*/  ENDCOLLECTIVE ;  /* 0x000000000000791b */ /* 0x000ff40003800000 */
.L_x_219:
[----:B------:R-:W-:Y:S05]  /*a3c0*/  BSYNC B0 ;  /* 0x0000000000007941 */ /* 0x000fea0003800000 */
.L_x_218:
[----:B------:R-:W-:Y:S05]  /*a3d0*/  BRA `(.L_x_220) ;  /* 0xfffffff000407947 */ /* 0x000fea000383ffff */
.L_x_192:
[----:B0-----:R0:W1:Y:S02]  /*a3e0*/  SYNCS.PHASECHK.TRANS64.TRYWAIT P0, [R6+URZ], R3 ;  /* 0x00000003060075a7 */ /* 0x001064000800017f */
[----:B-1----:R-:W-:Y:S05]  /*a3f0*/  @!P0 NANOSLEEP.SYNCS 0x989680 ;  /* 0x009896800000895d */ /* 0x002fea0003900000 */
[----:B------:R-:W1:Y:S02]  /*a400*/  @!P0 SYNCS.PHASECHK.TRANS64 P0, [R6+URZ], R3 ;  /* 0x00000003060085a7 */ /* 0x000e64000800007f */
[----:B-1----:R-:W-:Y:S05]  /*a410*/  @!P0 BRA `(.L_x_192) ;  /* 0xfffffffc00f08947 */ /* 0x002fea000383ffff */
[----:B------:R-:W-:Y:S05]  /*a420*/  BRA `(.L_x_221) ;  /* 0xfffffff000807947 */ /* 0x000fea000383ffff */
.L_x_193:
[----:B0-----:R0:W1:Y:S02]  /*a430*/  SYNCS.PHASECHK.TRANS64.TRYWAIT P0, [R7+URZ], R4 ;  /* 0x00000004070075a7 */ /* 0x001064000800017f */
[----:B-1----:R-:W-:Y:S05]  /*a440*/  @!P0 NANOSLEEP.SYNCS 0x989680 ;  /* 0x009896800000895d */ /* 0x002fea0003900000 */
[----:B------:R-:W1:Y:S02]  /*a450*/  @!P0 SYNCS.PHASECHK.TRANS64 P0, [R7+URZ], R4 ;  /* 0x00000004070085a7 */ /* 0x000e64000800007f */
[----:B-1----:R-:W-:Y:S05]  /*a460*/  @!P0 BRA `(.L_x_193) ;  /* 0xfffffffc00f08947 */ /* 0x002fea000383ffff */
[----:B------:R-:W-:Y:S05]  /*a470*/  BRA `(.L_x_222) ;  /* 0xfffffff000907947 */ /* 0x000fea000383ffff */
.L_x_194:
[----:B0-----:R0:W1:Y:S02]  /*a480*/  SYNCS.PHASECHK.TRANS64.TRYWAIT P0, [R6+URZ], R5 ;  /* 0x00000005060075a7 */ /* 0x001064000800017f */
[----:B-1----:R-:W-:Y:S05]  /*a490*/  @!P0 NANOSLEEP.SYNCS 0x989680 ;  /* 0x009896800000895d */ /* 0x002fea0003900000 */
[----:B------:R-:W1:Y:S02]  /*a4a0*/  @!P0 SYNCS.PHASECHK.TRANS64 P0, [R6+URZ], R5 ;  /* 0x00000005060085a7 */ /* 0x000e64000800007f */
[----:B-1----:R-:W-:Y:S05]  /*a4b0*/  @!P0 BRA `(.L_x_194) ;  /* 0xfffffffc00f08947 */ /* 0x002fea000383ffff */
[----:B------:R-:W-:Y:S05]  /*a4c0*/  BRA `(.L_x_223) ;  /* 0xfffffff000a07947 */ /* 0x000fea000383ffff */
.L_x_195:
[----:B0-----:R0:W1:Y:S02]  /*a4d0*/  SYNCS.PHASECHK.TRANS64.TRYWAIT P0, [R9+URZ], R4 ;  /* 0x00000004090075a7 */ /* 0x001064000800017f */
[----:B-1----:R-:W-:Y:S05]  /*a4e0*/  @!P0 NANOSLEEP.SYNCS 0x989680 ;  /* 0x009896800000895d */ /* 0x002fea0003900000 */
[----:B------:R-:W1:Y:S02]  /*a4f0*/  @!P0 SYNCS.PHASECHK.TRANS64 P0, [R9+URZ], R4 ;  /* 0x00000004090085a7 */ /* 0x000e64000800007f */
[----:B-1----:R-:W-:Y:S05]  /*a500*/  @!P0 BRA `(.L_x_195) ;  /* 0xfffffffc00f08947 */ /* 0x002fea000383ffff */
[----:B------:R-:W-:Y:S05]  /*a510*/  BRA `(.L_x_224) ;  /* 0xfffffff000b07947 */ /* 0x000fea000383ffff */
.L_x_196:
[----:B0-----:R0:W1:Y:S02]  /*a520*/  SYNCS.PHASECHK.TRANS64.TRYWAIT P0, [R6+URZ], R5 ;  /* 0x00000005060075a7 */ /* 0x001064000800017f */
[----:B-1----:R-:W-:Y:S05]  /*a530*/  @!P0 NANOSLEEP.SYNCS 0x989680 ;  /* 0x009896800000895d */ /* 0x002fea0003900000 */
[----:B------:R-:W1:Y:S02]  /*a540*/  @!P0 SYNCS.PHASECHK.TRANS64 P0, [R6+URZ], R5 ;  /* 0x00000005060085a7 */ /* 0x000e64000800007f */
[----:B-1----:R-:W-:Y:S05]  /*a550*/  @!P0 BRA `(.L_x_196) ;  /* 0xfffffffc00f08947 */ /* 0x002fea000383ffff */
[----:B------:R-:W-:Y:S05]  /*a560*/  BRA `(.L_x_225) ;  /* 0xfffffff000c07947 */ /* 0x000fea000383ffff */
.L_x_197:
[----:B0-----:R0:W1:Y:S02]  /*a570*/  SYNCS.PHASECHK.TRANS64.TRYWAIT P0, [R9+URZ], R4 ;  /* 0x00000004090075a7 */ /* 0x001064000800017f */
[----:B-1----:R-:W-:Y:S05]  /*a580*/  @!P0 NANOSLEEP.SYNCS 0x989680 ;  /* 0x009896800000895d */ /* 0x002fea0003900000 */
[----:B------:R-:W1:Y:S02]  /*a590*/  @!P0 SYNCS.PHASECHK.TRANS64 P0, [R9+URZ], R4 ;  /* 0x00000004090085a7 */ /* 0x000e64000800007f */
[----:B-1----:R-:W-:Y:S05]  /*a5a0*/  @!P0 BRA `(.L_x_197) ;  /* 0xfffffffc00f08947 */ /* 0x002fea000383ffff */
[----:B------:R-:W-:Y:S05]  /*a5b0*/  BRA `(.L_x_226) ;  /* 0xfffffff000d07947 */ /* 0x000fea000383ffff */
.L_x_198:
[----:B0-----:R0:W1:Y:S02]  /*a5c0*/  SYNCS.PHASECHK.TRANS64.TRYWAIT P0, [R6+URZ], R5 ;  /* 0x00000005060075a7 */ /* 0x001064000800017f */
[----:B-1----:R-:W-:Y:S05]  /*a5d0*/  @!P0 NANOSLEEP.SYNCS 0x989680 ;  /* 0x009896800000895d */ /* 0x002fea0003900000 */
[----:B------:R-:W1:Y:S02]  /*a5e0*/  @!P0 SYNCS.PHASECHK.TRANS64 P0, [R6+URZ], R5 ;  /* 0x00000005060085a7 */ /* 0x000e64000800007f */
[----:B-1----:R-:W-:Y:S05]  /*a5f0*/  @!P0 BRA `(.L_x_198) ;  /* 0xfffffffc00f08947 */ /* 0x002fea000383ffff */
[----:B------:R-:W-:Y:S05]  /*a600*/  BRA `(.L_x_227) ;  /* 0xfffffff000e07947 */ /* 0x000fea000383ffff */
.L_x_199:
[----:B0-----:R0:W1:Y:S02]  /*a610*/  SYNCS.PHASECHK.TRANS64.TRYWAIT P0, [R9+URZ], R4 ;  /* 0x00000004090075a7 */ /* 0x001064000800017f */
[----:B-1----:R-:W-:Y:S05]  /*a620*/  @!P0 NANOSLEEP.SYNCS 0x989680 ;  /* 0x009896800000895d */ /* 0x002fea0003900000 */
[----:B------:R-:W1:Y:S02]  /*a630*/  @!P0 SYNCS.PHASECHK.TRANS64 P0, [R9+URZ], R4 ;  /* 0x00000004090085a7 */ /* 0x000e64000800007f */
[----:B-1----:R-:W-:Y:S05]  /*a640*/  @!P0 BRA `(.L_x_199) ;  /* 0xfffffffc00f08947 */ /* 0x002fea000383ffff */
[----:B------:R-:W-:Y:S05]  /*a650*/  BRA `(.L_x_228) ;  /* 0xfffffff000f07947 */ /* 0x000fea000383ffff */
.L_x_200:
[----:B0-----:R0:W1:Y:S02]  /*a660*/  SYNCS.PHASECHK.TRANS64.TRYWAIT P0, [R6+URZ], R5 ;  /* 0x00000005060075a7 */ /* 0x001064000800017f */
[----:B-1----:R-:W-:Y:S05]  /*a670*/  @!P0 NANOSLEEP.SYNCS 0x989680 ;  /* 0x009896800000895d */ /* 0x002fea0003900000 */
[----:B------:R-:W1:Y:S02]  /*a680*/  @!P0 SYNCS.PHASECHK.TRANS64 P0, [R6+URZ], R5 ;  /* 0x00000005060085a7 */ /* 0x000e64000800007f */
[----:B-1----:R-:W-:Y:S05]  /*a690*/  @!P0 BRA `(.L_x_200) ;  /* 0xfffffffc00f08947 */ /* 0x002fea000383ffff */
[----:B------:R-:W-:Y:S05]  /*a6a0*/  BRA `(.L_x_229) ;  /* 0xfffffff400007947 */ /* 0x000fea000383ffff */
.L_x_201:
[----:B0-----:R0:W1:Y:S02]  /*a6b0*/  SYNCS.PHASECHK.TRANS64.TRYWAIT P0, [R9+URZ], R4 ;  /* 0x00000004090075a7 */ /* 0x001064000800017f */
[----:B-1----:R-:W-:Y:S05]  /*a6c0*/  @!P0 NANOSLEEP.SYNCS 0x989680 ;  /* 0x009896800000895d */ /* 0x002fea0003900000 */
[----:B------:R-:W1:Y:S02]  /*a6d0*/  @!P0 SYNCS.PHASECHK.TRANS64 P0, [R9+URZ], R4 ;  /* 0x00000004090085a7 */ /* 0x000e64000800007f */
[----:B-1----:R-:W-:Y:S05]  /*a6e0*/  @!P0 BRA `(.L_x_201) ;  /* 0xfffffffc00f08947 */ /* 0x002fea000383ffff */
[----:B------:R-:W-:Y:S05]  /*a6f0*/  BRA `(.L_x_230) ;  /* 0xfffffff400107947 */ /* 0x000fea000383ffff */
.L_x_202:
[----:B0-----:R0:W1:Y:S02]  /*a700*/  SYNCS.PHASECHK.TRANS64.TRYWAIT P0, [R6+URZ], R5 ;  /* 0x00000005060075a7 */ /* 0x001064000800017f */
[----:B-1----:R-:W-:Y:S05]  /*a710*/  @!P0 NANOSLEEP.SYNCS 0x989680 ;  /* 0x009896800000895d */ /* 0x002fea0003900000 */
[----:B------:R-:W1:Y:S02]  /*a720*/  @!P0 SYNCS.PHASECHK.TRANS64 P0, [R6+URZ], R5 ;  /* 0x00000005060085a7 */ /* 0x000e64000800007f */
[----:B-1----:R-:W-:Y:S05]  /*a730*/  @!P0 BRA `(.L_x_202) ;  /* 0xfffffffc00f08947 */ /* 0x002fea000383ffff */
[----:B------:R-:W-:Y:S05]  /*a740*/  BRA `(.L_x_231) ;  /* 0xfffffff400207947 */ /* 0x000fea000383ffff */
.L_x_203:
[----:B0-----:R0:W1:Y:S02]  /*a750*/  SYNCS.PHASECHK.TRANS64.TRYWAIT P0, [R9+URZ], R4 ;  /* 0x00000004090075a7 */ /* 0x001064000800017f */
[----:B-1----:R-:W-:Y:S05]  /*a760*/  @!P0 NANOSLEEP.SYNCS 0x989680 ;  /* 0x009896800000895d */ /* 0x002fea0003900000 */
[----:B------:R-:W1:Y:S02]  /*a770*/  @!P0 SYNCS.PHASECHK.TRANS64 P0, [R9+URZ], R4 ;  /* 0x00000004090085a7 */ /* 0x000e64000800007f */
[----:B-1----:R-:W-:Y:S05]  /*a780*/  @!P0 BRA `(.L_x_203) ;  /* 0xfffffffc00f08947 */ /* 0x002fea000383ffff */
[----:B------:R-:W-:Y:S05]  /*a790*/  BRA `(.L_x_232) ;  /* 0xfffffff400307947 */ /* 0x000fea000383ffff */
.L_x_204:
[----:B0-----:R0:W1:Y:S02]  /*a7a0*/  SYNCS.PHASECHK.TRANS64.TRYWAIT P0, [R6+URZ], R5 ;  /* 0x00000005060075a7 */ /* 0x001064000800017f */
[----:B-1----:R-:W-:Y:S05]  /*a7b0*/  @!P0 NANOSLEEP.SYNCS 0x989680 ;  /* 0x009896800000895d */ /* 0x002fea0003900000 */
[----:B------:R-:W1:Y:S02]  /*a7c0*/  @!P0 SYNCS.PHASECHK.TRANS64 P0, [R6+URZ], R5 ;  /* 0x00000005060085a7 */ /* 0x000e64000800007f */
[----:B-1----:R-:W-:Y:S05]  /*a7d0*/  @!P0 BRA `(.L_x_204) ;  /* 0xfffffffc00f08947 */ /* 0x002fea000383ffff */
[----:B------:R-:W-:Y:S05]  /*a7e0*/  BRA `(.L_x_233) ;  /* 0xfffffff400407947 */ /* 0x000fea000383ffff */
.L_x_205:
[----:B0-----:R0:W1:Y:S02]  /*a7f0*/  SYNCS.PHASECHK.TRANS64.TRYWAIT P0, [R9+URZ], R4 ;  /* 0x00000004090075a7 */ /* 0x001064000800017f */
[----:B-1----:R-:W-:Y:S05]  /*a800*/  @!P0 NANOSLEEP.SYNCS 0x989680 ;  /* 0x009896800000895d */ /* 0x002fea0003900000 */
[----:B------:R-:W1:Y:S02]  /*a810*/  @!P0 SYNCS.PHASECHK.TRANS64 P0, [R9+URZ], R4 ;  /* 0x00000004090085a7 */ /* 0x000e64000800007f */
[----:B-1----:R-:W-:Y:S05]  /*a820*/  @!P0 BRA `(.L_x_205) ;  /* 0xfffffffc00f08947 */ /* 0x002fea000383ffff */
[----:B------:R-:W-:Y:S05]  /*a830*/  BRA `(.L_x_234) ;  /* 0xfffffff400507947 */ /* 0x000fea000383ffff */
.L_x_206:
[----:B0-----:R0:W1:Y:S02]  /*a840*/  SYNCS.PHASECHK.TRANS64.TRYWAIT P0, [R6+URZ], R5 ;  /* 0x00000005060075a7 */ /* 0x001064000800017f */
[----:B-1----:R-:W-:Y:S05]  /*a850*/  @!P0 NANOSLEEP.SYNCS 0x989680 ;  /* 0x009896800000895d */ /* 0x002fea0003900000 */
[----:B------:R-:W1:Y:S02]  /*a860*/  @!P0 SYNCS.PHASECHK.TRANS64 P0, [R6+URZ], R5 ;  /* 0x00000005060085a7 */ /* 0x000e64000800007f */
[----:B-1----:R-:W-:Y:S05]  /*a870*/  @!P0 BRA `(.L_x_206) ;  /* 0xfffffffc00f08947 */ /* 0x002fea000383ffff */
[----:B------:R-:W-:Y:S05]  /*a880*/  BRA `(.L_x_235) ;  /* 0xfffffff400607947 */ /* 0x000fea000383ffff */
.L_x_207:
[----:B0-----:R0:W1:Y:S02]  /*a890*/  SYNCS.PHASECHK.TRANS64.TRYWAIT P0, [R9+URZ], R4 ;  /* 0x00000004090075a7 */ /* 0x001064000800017f */
[----:B-1----:R-:W-:Y:S05]  /*a8a0*/  @!P0 NANOSLEEP.SYNCS 0x989680 ;  /* 0x009896800000895d */ /* 0x002fea0003900000 */
[----:B------:R-:W1:Y:S02]  /*a8b0*/  @!P0 SYNCS.PHASECHK.TRANS64 P0, [R9+URZ], R4 ;  /* 0x00000004090085a7 */ /* 0x000e64000800007f */
[----:B-1----:R-:W-:Y:S05]  /*a8c0*/  @!P0 BRA `(.L_x_207) ;  /* 0xfffffffc00f08947 */ /* 0x002fea000383ffff */
[----:B------:R-:W-:Y:S05]  /*a8d0*/  BRA `(.L_x_236) ;  /* 0xfffffff400707947 */ /* 0x000fea000383ffff */
.L_x_208:
[----:B0-----:R0:W1:Y:S02]  /*a8e0*/  SYNCS.PHASECHK.TRANS64.TRYWAIT P0, [R6+URZ], R5 ;  /* 0x00000005060075a7 */ /* 0x001064000800017f */
[----:B-1----:R-:W-:Y:S05]  /*a8f0*/  @!P0 NANOSLEEP.SYNCS 0x989680 ;  /* 0x009896800000895d */ /* 0x002fea0003900000 */
[----:B------:R-:W1:Y:S02]  /*a900*/  @!P0 SYNCS.PHASECHK.TRANS64 P0, [R6+URZ], R5 ;  /* 0x00000005060085a7 */ /* 0x000e64000800007f */
[----:B-1----:R-:W-:Y:S05]  /*a910*/  @!P0 BRA `(.L_x_208) ;  /* 0xfffffffc00f08947 */ /* 0x002fea000383ffff */
[----:B------:R-:W-:Y:S05]  /*a920*/  BRA `(.L_x_237) ;  /* 0xfffffff400807947 */ /* 0x000fea000383ffff */
.L_x_209:
[----:B0-----:R0:W1:Y:S02]  /*a930*/  SYNCS.PHASECHK.TRANS64.TRYWAIT P0, [R9+URZ], R4 ;  /* 0x00000004090075a7 */ /* 0x001064000800017f */
[----:B-1----:R-:W-:Y:S05]  /*a940*/  @!P0 NANOSLEEP.SYNCS 0x989680 ;  /* 0x009896800000895d */ /* 0x002fea0003900000 */
[----:B------:R-:W1:Y:S02]  /*a950*/  @!P0 SYNCS.PHASECHK.TRANS64 P0, [R9+URZ], R4 ;  /* 0x00000004090085a7 */ /* 0x000e64000800007f */
[----:B-1----:R-:W-:Y:S05]  /*a960*/  @!P0 BRA `(.L_x_209) ;  /* 0xfffffffc00f08947 */ /* 0x002fea000383ffff */
[----:B------:R-:W-:Y:S05]  /*a970*/  BRA `(.L_x_238) ;  /* 0xfffffff400907947 */ /* 0x000fea000383ffff */
.L_x_210:
[----:B0-----:R0:W1:Y:S02]  /*a980*/  SYNCS.PHASECHK.TRANS64.TRYWAIT P0, [R6+URZ], R5 ;  /* 0x00000005060075a7 */ /* 0x001064000800017f */
[----:B-1----:R-:W-:Y:S05]  /*a990*/  @!P0 NANOSLEEP.SYNCS 0x989680 ;  /* 0x009896800000895d */ /* 0x002fea0003900000 */
[----:B------:R-:W1:Y:S02]  /*a9a0*/  @!P0 SYNCS.PHASECHK.TRANS64 P0, [R6+URZ], R5 ;  /* 0x00000005060085a7 */ /* 0x000e64000800007f */
[----:B-1----:R-:W-:Y:S05]  /*a9b0*/  @!P0 BRA `(.L_x_210) ;  /* 0xfffffffc00f08947 */ /* 0x002fea000383ffff */
[----:B------:R-:W-:Y:S05]  /*a9c0*/  BRA `(.L_x_239) ;  /* 0xfffffff400a07947 */ /* 0x000fea000383ffff */
.L_x_211:
[----:B0-----:R0:W1:Y:S02]  /*a9d0*/  SYNCS.PHASECHK.TRANS64.TRYWAIT P0, [R9+URZ], R4 ;  /* 0x00000004090075a7 */ /* 0x001064000800017f */
[----:B-1----:R-:W-:Y:S05]  /*a9e0*/  @!P0 NANOSLEEP.SYNCS 0x989680 ;  /* 0x009896800000895d */ /* 0x002fea0003900000 */
[----:B------:R-:W1:Y:S02]  /*a9f0*/  @!P0 SYNCS.PHASECHK.TRANS64 P0, [R9+URZ], R4 ;  /* 0x00000004090085a7 */ /* 0x000e64000800007f */
[----:B-1----:R-:W-:Y:S05]  /*aa00*/  @!P0 BRA `(.L_x_211) ;  /* 0xfffffffc00f08947 */ /* 0x002fea000383ffff */
[----:B------:R-:W-:Y:S05]  /*aa10*/  BRA `(.L_x_240) ;  /* 0xfffffff400b07947 */ /* 0x000fea000383ffff */
.L_x_212:
[----:B0-----:R0:W1:Y:S02]  /*aa20*/  SYNCS.PHASECHK.TRANS64.TRYWAIT P0, [R6+URZ], R5 ;  /* 0x00000005060075a7 */ /* 0x001064000800017f */
[----:B-1----:R-:W-:Y:S05]  /*aa30*/  @!P0 NANOSLEEP.SYNCS 0x989680 ;  /* 0x009896800000895d */ /* 0x002fea0003900000 */
[----:B------:R-:W1:Y:S02]  /*aa40*/  @!P0 SYNCS.PHASECHK.TRANS64 P0, [R6+URZ], R5 ;  /* 0x00000005060085a7 */ /* 0x000e64000800007f */
[----:B-1----:R-:W-:Y:S05]  /*aa50*/  @!P0 BRA `(.L_x_212) ;  /* 0xfffffffc00f08947 */ /* 0x002fea000383ffff */
[----:B------:R-:W-:Y:S05]  /*aa60*/  BRA `(.L_x_241) ;  /* 0xfffffff400b87947 */ /* 0x000fea000383ffff */
.L_x_242:
[----:B------:R-:W-:-:S00]  /*aa70*/  BRA `(.L_x_242) ;  /* 0xfffffffc00fc7947 */ /* 0x000fc0000383ffff */
[----:B------:R-:W-:-:S00]  /*aa80*/  NOP ;  /* 0x0000000000007918 */ /* 0x000fc00000000000 */
[----:B------:R-:W-:-:S00]  /*aa90*/  NOP ;  /* 0x0000000000007918 */ /* 0x000fc00000000000 */
[----:B------:R-:W-:-:S00]  /*aaa0*/  NOP ;  /* 0x0000000000007918 */ /* 0x000fc00000000000 */
[----:B------:R-:W-:-:S00]  /*aab0*/  NOP ;  /* 0x0000000000007918 */ /* 0x000fc00000000000 */
[----:B------:R-:W-:-:S00]  /*aac0*/  NOP ;  /* 0x0000000000007918 */ /* 0x000fc00000000000 */
[----:B------:R-:W-:-:S00]  /*aad0*/  NOP ;  /* 0x0000000000007918 */ /* 0x000fc00000000000 */
[----:B------:R-:W-:-:S00]  /*aae0*/  NOP ;  /* 0x0000000000007918 */ /* 0x000fc00000000000 */
[----:B------:R-:W-:-:S00]  /*aaf0*/  NOP ;  /* 0x0000000000007918 */ /* 0x000fc00000000000 */
.L_x_243:


//--------------------- .nv.shared._ZN7cutlass13device_kernelINS_4gemm6kernel13GemmUniversalIN4cute5tupleIJiiiiEEENS1_10collective13CollectiveMmaINS1_37MainloopSm90TmaGmmaWarpSpecializedFP8ILi22ENS5_IJNS4_1CILi8EEENSA_ILi1EEESC_EEENS1_35KernelTmaWarpSpecializedCooperativeEEENS5_IJNSA_ILi256EEENSA_ILi64EEENSA_ILi32EEEEEENS_12float_e4m3_tENS5_IJlSC_lEEESK_SL_NS4_8TiledMMAINS4_8MMA_AtomIJNS4_4SM904GMMA30MMA_64x64x32_F32E4M3E4M3_SS_TNILNSP_7ScaleInE1ELSR_1EEEEEENS4_6LayoutINS5_IJNSA_ILi2EEESC_SC_EEENS5_IJSC_NSA_ILi0EEESX_EEEEENS5_IJNS4_10UnderscoreES10_S10_EEEEENS4_13SM90_TMA_LOADENS4_14ComposedLayoutINS4_7SwizzleILi1ELi4ELi3EEENS4_18smem_ptr_flag_bitsILi8EEENSU_INS5_IJSB_SI_EEENS5_IJSI_SC_EEEEEEEvNS4_8identityENS4_23SM90_TMA_LOAD_MULTICASTES1C_vS1D_EENS_8epilogue10collective6detail29Sm90TmaWarpSpecializedAdapterINS1H_15DefaultEpilogueISK_SL_SL_NS1G_6thread17LinearCombinationISK_Li1EffLNS1L_9ScaleType4KindE0ELNS_15FloatRoundStyleE2ESK_EENS1_15EpilogueDefaultEEEEEvvEEEEvNT_6ParamsE --------------------------
	.section	.nv.shared._ZN7cutlass13device_kernelINS_4gemm6kernel13GemmUniversalIN4cute5tupleIJiiiiEEENS1_10collective13CollectiveMmaINS1_37MainloopSm90TmaGmmaWarpSpecializedFP8ILi22ENS5_IJNS4_1CILi8EEENSA_ILi1EEESC_EEENS1_35KernelTmaWarpSpecializedCooperativeEEENS5_IJNSA_ILi256EEENSA_ILi64EEENSA_ILi32EEEEEENS_12float_e4m3_tENS5_IJlSC_lEEESK_SL_NS4_8TiledMMAINS4_8MMA_AtomIJNS4_4SM904GMMA30MMA_64x64x32_F32E4M3E4M3_SS_TNILNSP_7ScaleInE1ELSR_1EEEEEENS4_6LayoutINS5_IJNSA_ILi2EEESC_SC_EEENS5_IJSC_NSA_ILi0EEESX_EEEEENS5_IJNS4_10UnderscoreES10_S10_EEEEENS4_13SM90_TMA_LOADENS4_14ComposedLayoutINS4_7SwizzleILi1ELi4ELi3EEENS4_18smem_ptr_flag_bitsILi8EEENSU_INS5_IJSB_SI_EEENS5_IJSI_SC_EEEEEEEvNS4_8identityENS4_23SM90_TMA_LOAD_MULTICASTES1C_vS1D_EENS_8epilogue10collective6detail29Sm90TmaWarpSpecializedAdapterINS1H_15DefaultEpilogueISK_SL_SL_NS1G_6thread17LinearCombinationISK_Li1EffLNS1L_9ScaleType4KindE0ELNS_15FloatRoundStyleE2ESK_EENS1_15EpilogueDefaultEEEEEvvEEEEvNT_6ParamsE,"aw",@nobits
	.sectionflags	@""
	.align	16
	.zero		1024


//--------------------- .nv.shared.reserved.0     --------------------------
	.section	.nv.shared.reserved.0,"aw",@nobits
	.weak		__nv_reservedSMEM_offset_0_alias
	.size		__nv_reservedSMEM_offset_0_alias, 0, 0
	.other		__nv_reservedSMEM_offset_0_alias,@"STO_CUDA_RESERVED_SHARED STV_DEFAULT"
__nv_reservedSMEM_offset_0_alias:
	.zero		0


//--------------------- .nv.global                --------------------------
	.section	.nv.global,"aw",@nobits
.nv.global:
	.type		_ZN40_INTERNAL_072a8c6c_4_k_cu_00406478_246924cute1_E,@object
	.size		_ZN40_INTERNAL_072a8c6c_4_k_cu_00406478_246924cute1_E,(_ZN40_INTERNAL_072a8c6c_4_k_cu_00406478_246924cuda3std3__45__cpo6cbeginE - _ZN40_INTERNAL_072a8c6c_4_k_cu_00406478_246924cute1_E)
_ZN40_INTERNAL_072a8c6c_4_k_cu_00406478_246924cute1_E:
	.zero		1
	.type		_ZN40_INTERNAL_072a8c6c_4_k_cu_00406478_246924cuda3std3__45__cpo6cbeginE,@object
	.size		_ZN40_INTERNAL_072a8c6c_4_k_cu_00406478_246924cuda3std3__45__cpo6cbeginE,(_ZN40_INTERNAL_072a8c6c_4_k_cu_00406478_246924cuda3std3__48in_placeE - _ZN40_INTERNAL_072a8c6c_4_k_cu_00406478_246924cuda3std3__45__cpo6cbeginE)
_ZN40_INTERNAL_072a8c6c_4_k_cu_00406478_246924cuda3std3__45__cpo6cbeginE:
	.zero		1
	.type		_ZN40_INTERNAL_072a8c6c_4_k_cu_00406478_246924cuda3std3__48in_placeE,@object
	.size		_ZN40_INTERNAL_072a8c6c_4_k_cu_00406478_246924cuda3std3__48in_placeE,(_ZN40_INTERNAL_072a8c6c_4_k_cu_00406478_246924cuda3std6ranges3__45__cpo9iter_moveE - _ZN40_INTERNAL_072a8c6c_4_k_cu_00406478_246924cuda3std3__48in_placeE)
_ZN40_INTERNAL_072a8c6c_4_k_cu_00406478_246924cuda3std3__48in_placeE:
	.zero		1
	.type		_ZN40_INTERNAL_072a8c6c_4_k_cu_00406478_246924cuda3std6ranges3__45__cpo9iter_moveE,@object
	.size		_ZN40_INTERNAL_072a8c6c_4_k_cu_00406478_246924cuda3std6ranges3__45__cpo9iter_moveE,(_ZN40_INTERNAL_072a8c6c_4_k_cu_00406478_246924cuda3std3__45__cpo5beginE - _ZN40_INTERNAL_072a8c6c_4_k_cu_00406478_246924cuda3std6ranges3__45__cpo9iter_moveE)
_ZN40_INTERNAL_072a8c6c_4_k_cu_00406478_246924cuda3std6ranges3__45__cpo9iter_moveE:
	.zero		1
	.type		_ZN40_INTERNAL_072a8c6c_4_k_cu_00406478_246924cuda3std3__45__cpo5beginE,@object
	.size		_ZN40_INTERNAL_072a8c6c_4_k_cu_00406478_246924cuda3std3__45__cpo5beginE,(_ZN40_INTERNAL_072a8c6c_4_k_cu_00406478_246924cuda3std3__442_GLOBAL__N__072a8c6c_4_k_cu_00406478_246926ignoreE - _ZN40_INTERNAL_072a8c6c_4_k_cu_00406478_246924cuda3std3__45__cpo5beginE)
_ZN40_INTERNAL_072a8c6c_4_k_cu_00406478_246924cuda3std3__45__cpo5beginE:
	.zero		1
	.type		_ZN40_INTERNAL_072a8c6c_4_k_cu_00406478_246924cuda3std3__442_GLOBAL__N__072a8c6c_4_k_cu_00406478_246926ignoreE,@object
	.size		_ZN40_INTERNAL_072a8c6c_4_k_cu_00406478_246924cuda3std3__442_GLOBAL__N__072a8c6c_4_k_cu_00406478_246926ignoreE,(_ZN40_INTERNAL_072a8c6c_4_k_cu_00406478_246924cute7productE - _ZN40_INTERNAL_072a8c6c_4_k_cu_00406478_246924cuda3std3__442_GLOBAL__N__072a8c6c_4_k_cu_00406478_246926ignoreE)
_ZN40_INTERNAL_072a8c6c_4_k_cu_00406478_246924cuda3std3__442_GLOBAL__N__072a8c6c_4_k_cu_00406478_246926ignoreE:
	.zero		1
	.type		_ZN40_INTERNAL_072a8c6c_4_k_cu_00406478_246924cute7productE,@object
	.size		_ZN40_INTERNAL_072a8c6c_4_k_cu_00406478_246924cute7productE,(_ZN40_INTERNAL_072a8c6c_4_k_cu_00406478_246924cuda3std3__45__cpo3endE - _ZN40_INTERNAL_072a8c6c_4_k_cu_00406478_246924cute7productE)
_ZN40_INTERNAL_072a8c6c_4_k_cu_00406478_246924cute7productE:
	.zero		1
	.type		_ZN40_INTERNAL_072a8c6c_4_k_cu_00406478_246924cuda3std3__45__cpo3endE,@object
	.size		_ZN40_INTERNAL_072a8c6c_4_k_cu_00406478_246924cuda3std3__45__cpo3endE,(_ZN40_INTERNAL_072a8c6c_4_k_cu_00406478_246924cuda3std3__419piecewise_constructE - _ZN40_INTERNAL_072a8c6c_4_k_cu_00406478_246924cuda3std3__45__cpo3endE)
_ZN40_INTERNAL_072a8c6c_4_k_cu_00406478_246924cuda3std3__45__cpo3endE:
	.zero		1
	.type		_ZN40_INTERNAL_072a8c6c_4_k_cu_00406478_246924cuda3std3__419piecewise_constructE,@object
	.size		_ZN40_INTERNAL_072a8c6c_4_k_cu_00406478_246924cuda3std3__419piecewise_constructE,(_ZN40_INTERNAL_072a8c6c_4_k_cu_00406478_246924cuda3std3__45__cpo4cendE - _ZN40_INTERNAL_072a8c6c_4_k_cu_00406478_246924cuda3std3__419piecewise_constructE)
_ZN40_INTERNAL_072a8c6c_4_k_cu_00406478_246924cuda3std3__419piecewise_constructE:
	.zero		1
	.type		_ZN40_INTERNAL_072a8c6c_4_k_cu_00406478_246924cuda3std3__45__cpo4cendE,@object
	.size		_ZN40_INTERNAL_072a8c6c_4_k_cu_00406478_246924cuda3std3__45__cpo4cendE,(_ZN40_INTERNAL_072a8c6c_4_k_cu_00406478_246924cuda3std6ranges3__45__cpo4swapE - _ZN40_INTERNAL_072a8c6c_4_k_cu_00406478_246924cuda3std3__45__cpo4cendE)
_ZN40_INTERNAL_072a8c6c_4_k_cu_00406478_246924cuda3std3__45__cpo4cendE:
	.zero		1
	.type		_ZN40_INTERNAL_072a8c6c_4_k_cu_00406478_246924cuda3std6ranges3__45__cpo4swapE,@object
	.size		_ZN40_INTERNAL_072a8c6c_4_k_cu_00406478_246924cuda3std6ranges3__45__cpo4swapE,(.L_7 - _ZN40_INTERNAL_072a8c6c_4_k_cu_00406478_246924cuda3std6ranges3__45__cpo4swapE)
_ZN40_INTERNAL_072a8c6c_4_k_cu_00406478_246924cuda3std6ranges3__45__cpo4swapE:
	.zero		1
.L_7:


//--------------------- .nv.constant0._ZN7cutlass13device_kernelINS_4gemm6kernel13GemmUniversalIN4cute5tupleIJiiiiEEENS1_10collective13CollectiveMmaINS1_37MainloopSm90TmaGmmaWarpSpecializedFP8ILi22ENS5_IJNS4_1CILi8EEENSA_ILi1EEESC_EEENS1_35KernelTmaWarpSpecializedCooperativeEEENS5_IJNSA_ILi256EEENSA_ILi64EEENSA_ILi32EEEEEENS_12float_e4m3_tENS5_IJlSC_lEEESK_SL_NS4_8TiledMMAINS4_8MMA_AtomIJNS4_4SM904GMMA30MMA_64x64x32_F32E4M3E4M3_SS_TNILNSP_7ScaleInE1ELSR_1EEEEEENS4_6LayoutINS5_IJNSA_ILi2EEESC_SC_EEENS5_IJSC_NSA_ILi0EEESX_EEEEENS5_IJNS4_10UnderscoreES10_S10_EEEEENS4_13SM90_TMA_LOADENS4_14ComposedLayoutINS4_7SwizzleILi1ELi4ELi3EEENS4_18smem_ptr_flag_bitsILi8EEENSU_INS5_IJSB_SI_EEENS5_IJSI_SC_EEEEEEEvNS4_8identityENS4_23SM90_TMA_LOAD_MULTICASTES1C_vS1D_EENS_8epilogue10collective6detail29Sm90TmaWarpSpecializedAdapterINS1H_15DefaultEpilogueISK_SL_SL_NS1G_6thread17LinearCombinationISK_Li1EffLNS1L_9ScaleType4KindE0ELNS_15FloatRoundStyleE2ESK_EENS1_15EpilogueDefaultEEEEEvvEEEEvNT_6ParamsE --------------------------
	.section	.nv.constant0._ZN7cutlass13device_kernelINS_4gemm6kernel13GemmUniversalIN4cute5tupleIJiiiiEEENS1_10collective13CollectiveMmaINS1_37MainloopSm90TmaGmmaWarpSpecializedFP8ILi22ENS5_IJNS4_1CILi8EEENSA_ILi1EEESC_EEENS1_35KernelTmaWarpSpecializedCooperativeEEENS5_IJNSA_ILi256EEENSA_ILi64EEENSA_ILi32EEEEEENS_12float_e4m3_tENS5_IJlSC_lEEESK_SL_NS4_8TiledMMAINS4_8MMA_AtomIJNS4_4SM904GMMA30MMA_64x64x32_F32E4M3E4M3_SS_TNILNSP_7ScaleInE1ELSR_1EEEEEENS4_6LayoutINS5_IJNSA_ILi2EEESC_SC_EEENS5_IJSC_NSA_ILi0EEESX_EEEEENS5_IJNS4_10UnderscoreES10_S10_EEEEENS4_13SM90_TMA_LOADENS4_14ComposedLayoutINS4_7SwizzleILi1ELi4ELi3EEENS4_18smem_ptr_flag_bitsILi8EEENSU_INS5_IJSB_SI_EEENS5_IJSI_SC_EEEEEEEvNS4_8identityENS4_23SM90_TMA_LOAD_MULTICASTES1C_vS1D_EENS_8epilogue10collective6detail29Sm90TmaWarpSpecializedAdapterINS1H_15DefaultEpilogueISK_SL_SL_NS1G_6thread17LinearCombinationISK_Li1EffLNS1L_9ScaleType4KindE0ELNS_15FloatRoundStyleE2ESK_EENS1_15EpilogueDefaultEEEEEvvEEEEvNT_6ParamsE,"a",@progbits
	.sectionflags	@""
	.align	4
.nv.constant0._ZN7cutlass13device_kernelINS_4gemm6kernel13GemmUniversalIN4cute5tupleIJiiiiEEENS1_10collective13CollectiveMmaINS1_37MainloopSm90TmaGmmaWarpSpecializedFP8ILi22ENS5_IJNS4_1CILi8EEENSA_ILi1EEESC_EEENS1_35KernelTmaWarpSpecializedCooperativeEEENS5_IJNSA_ILi256EEENSA_ILi64EEENSA_ILi32EEEEEENS_12float_e4m3_tENS5_IJlSC_lEEESK_SL_NS4_8TiledMMAINS4_8MMA_AtomIJNS4_4SM904GMMA30MMA_64x64x32_F32E4M3E4M3_SS_TNILNSP_7ScaleInE1ELSR_1EEEEEENS4_6LayoutINS5_IJNSA_ILi2EEESC_SC_EEENS5_IJSC_NSA_ILi0EEESX_EEEEENS5_IJNS4_10UnderscoreES10_S10_EEEEENS4_13SM90_TMA_LOADENS4_14ComposedLayoutINS4_7SwizzleILi1ELi4ELi3EEENS4_18smem_ptr_flag_bitsILi8EEENSU_INS5_IJSB_SI_EEENS5_IJSI_SC_EEEEEEEvNS4_8identityENS4_23SM90_TMA_LOAD_MULTICASTES1C_vS1D_EENS_8epilogue10collective6detail29Sm90TmaWarpSpecializedAdapterINS1H_15DefaultEpilogueISK_SL_SL_NS1G_6thread17LinearCombinationISK_Li1EffLNS1L_9ScaleType4KindE0ELNS_15FloatRoundStyleE2ESK_EENS1_15EpilogueDefaultEEEEEvvEEEEvNT_6ParamsE:
	.zero		1664


//--------------------- SYMBOLS --------------------------

	.type		.nv.reservedSmem.offset0,@object
	.size		.nv.reservedSmem.offset0,0x4
